	.headerflags	@"EF_CUDA_TEXMODE_UNIFIED EF_CUDA_64BIT_ADDRESS EF_CUDA_SM80 EF_CUDA_VIRTUAL_SM(EF_CUDA_SM80)"
	.elftype	@"ET_EXEC"


//--------------------- .nv.info                  --------------------------
	.section	.nv.info,"",@"SHT_CUDA_INFO"
	.align	4


	//----- nvinfo : EIATTR_REGCOUNT
	.align		4
        /*0000*/ 	.byte	0x04, 0x2f
        /*0002*/ 	.short	(.L_1 - .L_0)
	.align		4
.L_0:
        /*0004*/ 	.word	index@(candidate1)
        /*0008*/ 	.word	0x000000d0


	//----- nvinfo : EIATTR_MAX_STACK_SIZE
	.align		4
.L_1:
        /*000c*/ 	.byte	0x04, 0x23
        /*000e*/ 	.short	(.L_3 - .L_2)
	.align		4
.L_2:
        /*0010*/ 	.word	index@(candidate1)
        /*0014*/ 	.word	0x00000000


	//----- nvinfo : EIATTR_MIN_STACK_SIZE
	.align		4
.L_3:
        /*0018*/ 	.byte	0x04, 0x12
        /*001a*/ 	.short	(.L_5 - .L_4)
	.align		4
.L_4:
        /*001c*/ 	.word	index@(candidate1)
        /*0020*/ 	.word	0x00000000


	//----- nvinfo : EIATTR_FRAME_SIZE
	.align		4
.L_5:
        /*0024*/ 	.byte	0x04, 0x11
        /*0026*/ 	.short	(.L_7 - .L_6)
	.align		4
.L_6:
        /*0028*/ 	.word	index@(candidate1)
        /*002c*/ 	.word	0x00000000
.L_7:


//--------------------- .nv.info.candidate1       --------------------------
	.section	.nv.info.candidate1,"",@"SHT_CUDA_INFO"
	.align	4


	//----- nvinfo : EIATTR_CUDA_API_VERSION
	.align		4
        /*0000*/ 	.byte	0x04, 0x37
        /*0002*/ 	.short	(.L_9 - .L_8)
.L_8:
        /*0004*/ 	.word	0x00000075


	//----- nvinfo : EIATTR_SW2861232_WAR
	.align		4
.L_9:
        /*0008*/ 	.byte	0x01, 0x35
	.zero		2


	//----- nvinfo : EIATTR_PARAM_CBANK
	.align		4
        /*000c*/ 	.byte	0x04, 0x0a
        /*000e*/ 	.short	(.L_11 - .L_10)
	.align		4
.L_10:
        /*0010*/ 	.word	index@(.nv.constant0.candidate1)
        /*0014*/ 	.short	0x0160
        /*0016*/ 	.short	0x0018


	//----- nvinfo : EIATTR_CBANK_PARAM_SIZE
	.align		4
.L_11:
        /*0018*/ 	.byte	0x03, 0x19
        /*001a*/ 	.short	0x0018


	//----- nvinfo : EIATTR_KPARAM_INFO
	.align		4
        /*001c*/ 	.byte	0x04, 0x17
        /*001e*/ 	.short	(.L_13 - .L_12)
.L_12:
        /*0020*/ 	.word	0x00000000
        /*0024*/ 	.short	0x0002
        /*0026*/ 	.short	0x0010
        /*0028*/ 	.byte	0x00, 0xf0, 0x21, 0x00


	//----- nvinfo : EIATTR_KPARAM_INFO
	.align		4
.L_13:
        /*002c*/ 	.byte	0x04, 0x17
        /*002e*/ 	.short	(.L_15 - .L_14)
.L_14:
        /*0030*/ 	.word	0x00000000
        /*0034*/ 	.short	0x0001
        /*0036*/ 	.short	0x0008
        /*0038*/ 	.byte	0x00, 0xf0, 0x21, 0x00


	//----- nvinfo : EIATTR_KPARAM_INFO
	.align		4
.L_15:
        /*003c*/ 	.byte	0x04, 0x17
        /*003e*/ 	.short	(.L_17 - .L_16)
.L_16:
        /*0040*/ 	.word	0x00000000
        /*0044*/ 	.short	0x0000
        /*0046*/ 	.short	0x0000
        /*0048*/ 	.byte	0x00, 0xf0, 0x21, 0x00


	//----- nvinfo : EIATTR_MAXREG_COUNT
	.align		4
.L_17:
        /*004c*/ 	.byte	0x03, 0x1b
        /*004e*/ 	.short	0x00ff


	//----- nvinfo : EIATTR_EXIT_INSTR_OFFSETS
	.align		4
        /*0050*/ 	.byte	0x04, 0x1c
        /*0052*/ 	.short	(.L_19 - .L_18)


	//   ....[0]....
.L_18:
        /*0054*/ 	.word	0x00004af0


	//----- nvinfo : EIATTR_MAX_THREADS
	.align		4
.L_19:
        /*0058*/ 	.byte	0x04, 0x05
        /*005a*/ 	.short	(.L_21 - .L_20)
.L_20:
        /*005c*/ 	.word	0x00000062
        /*0060*/ 	.word	0x00000001
        /*0064*/ 	.word	0x00000001
.L_21:


//--------------------- .nv.rel.action            --------------------------
	.section	.nv.rel.action,"",@"SHT_CUDA_RELOCINFO"
	.align	8
	.sectionentsize	8
        /*0000*/ 	.byte	0x4b, 0x00, 0x00, 0x00, 0x00, 0x00, 0x00, 0x00, 0x00, 0x02, 0x02, 0x08, 0x10, 0x0a, 0x2f, 0x22
        /* <DEDUP_REMOVED lines=13> */


//--------------------- .nv.constant0.candidate1  --------------------------
	.section	.nv.constant0.candidate1,"a",@progbits
	.align	4
.nv.constant0.candidate1:
	.zero		376


//--------------------- .text.candidate1          --------------------------
	.section	.text.candidate1,"ax",@progbits
	.sectionflags	@"SHF_BARRIERS=1"
	.sectioninfo	@"SHI_REGISTERS=208"
	.align	128
        .global         candidate1
        .type           candidate1,@function
        .size           candidate1,(.L_x_3 - candidate1)
        .other          candidate1,@"STO_CUDA_ENTRY STV_DEFAULT"
candidate1:
.text.candidate1:
[----:B------:R-:W-:-:S02]  /*0000*/  MOV R1, c[0x0][0x28] ;  /* 0x00000a0000017a02 */ /* 0x000fc40000000f00 */
[----:B------:R-:W0:Y:S01]  /*0010*/  S2R R169, SR_TID.X ;  /* 0x0000000000a97919 */ /* 0x000e220000002100 */
[----:B------:R-:W-:Y:S01]  /*0020*/  MOV R2, RZ ;  /* 0x000000ff00027202 */ /* 0x000fe20000000f00 */
[----:B------:R-:W-:Y:S01]  /*0030*/  HFMA2.MMA R4, -RZ, RZ, 0, 0 ;  /* 0x00000000ff047435 */ /* 0x000fe200000001ff */
        /* <DEDUP_REMOVED lines=14> */
[----:B------:R-:W1:Y:S01]  /*0120*/  S2R R81, SR_CTAID.X ;  /* 0x0000000000517919 */ /* 0x000e620000002500 */
[----:B------:R-:W-:Y:S01]  /*0130*/  HFMA2.MMA R8, -RZ, RZ, 0, 0 ;  /* 0x00000000ff087435 */ /* 0x000fe200000001ff */
[----:B------:R-:W-:Y:S01]  /*0140*/  MOV R30, RZ ;  /* 0x000000ff001e7202 */ /* 0x000fe20000000f00 */
[----:B------:R-:W-:Y:S01]  /*0150*/  HFMA2.MMA R168, -RZ, RZ, 0, 0 ;  /* 0x00000000ffa87435 */ /* 0x000fe200000001ff */
[----:B------:R-:W-:Y:S01]  /*0160*/  MOV R36, RZ ;  /* 0x000000ff00247202 */ /* 0x000fe20000000f00 */
[----:B------:R-:W-:Y:S01]  /*0170*/  HFMA2.MMA R48, -RZ, RZ, 0, 0 ;  /* 0x00000000ff307435 */ /* 0x000fe200000001ff */
[----:B------:R-:W-:Y:S01]  /*0180*/  MOV R32, RZ ;  /* 0x000000ff00207202 */ /* 0x000fe20000000f00 */
[C---:B0-----:R-:W-:Y:S01]  /*0190*/  IMAD.HI R0, R169.reuse, 0x38e38e39, RZ ;  /* 0x38e38e39a9007827 */ /* 0x041fe200078e02ff */
[C---:B------:R-:W-:Y:S01]  /*01a0*/  IADD3 R3, R169.reuse, 0x372, RZ ;  /* 0x00000372a9037810 */ /* 0x040fe20007ffe0ff */
[----:B------:R-:W-:Y:S01]  /*01b0*/  HFMA2.MMA R38, -RZ, RZ, 0, 0 ;  /* 0x00000000ff267435 */ /* 0x000fe200000001ff */
[C---:B------:R-:W-:Y:S01]  /*01c0*/  IADD3 R5, R169.reuse, 0x3d4, RZ ;  /* 0x000003d4a9057810 */ /* 0x040fe20007ffe0ff */
[----:B------:R-:W-:Y:S01]  /*01d0*/  HFMA2.MMA R194, -RZ, RZ, 0, 0 ;  /* 0x00000000ffc27435 */ /* 0x000fe200000001ff */
[----:B------:R-:W-:Y:S01]  /*01e0*/  IADD3 R7, R169, 0x436, RZ ;  /* 0x00000436a9077810 */ /* 0x000fe20007ffe0ff */
[----:B------:R-:W-:Y:S01]  /*01f0*/  IMAD.HI R179, R3, -0x6425bedb, R2 ;  /* 0x9bda412503b37827 */ /* 0x000fe200078e0202 */
        /* <DEDUP_REMOVED lines=9> */
[----:B------:R-:W-:Y:S01]  /*0290*/  ULDC.64 UR4, c[0x0][0x160] ;  /* 0x0000580000047ab9 */ /* 0x000fe20000000a00 */
[----:B------:R-:W-:Y:S01]  /*02a0*/  IADD3 R19, R169, 0x213, RZ ;  /* 0x00000213a9137810 */ /* 0x000fe20007ffe0ff */
[----:B------:R-:W-:Y:S01]  /*02b0*/  IMAD.HI R177, R7, -0x6425bedb, R6 ;  /* 0x9bda412507b17827 */ /* 0x000fe200078e0206 */
[C---:B------:R-:W-:Y:S01]  /*02c0*/  IADD3 R7, R169.reuse, 0x55c, RZ ;  /* 0x0000055ca9077810 */ /* 0x040fe20007ffe0ff */
[----:B------:R-:W-:Y:S01]  /*02d0*/  UIADD3 UR4, UP0, UR4, -0x74, URZ ;  /* 0xffffff8c04047890 */ /* 0x000fe2000ff1e03f */
[----:B------:R-:W-:Y:S01]  /*02e0*/  IADD3 R25, R169, 0x9, RZ ;  /* 0x00000009a9197810 */ /* 0x000fe20007ffe0ff */
[----:B------:R-:W-:Y:S01]  /*02f0*/  IMAD.HI R175, R5, -0x6425bedb, R4 ;  /* 0x9bda412505af7827 */ /* 0x000fe200078e0204 */
[C---:B------:R-:W-:Y:S01]  /*0300*/  IADD3 R5, R169.reuse, 0x620, RZ ;  /* 0x00000620a9057810 */ /* 0x040fe20007ffe0ff */
[----:B------:R-:W-:Y:S01]  /*0310*/  UIADD3.X UR5, UR5, -0x1, URZ, UP0, !UPT ;  /* 0xffffffff05057890 */ /* 0x000fe200087fe43f */
        /* <DEDUP_REMOVED lines=34> */
[----:B------:R-:W-:Y:S01]  /*0540*/  IADD3 R9, R169, 0xf, RZ ;  /* 0x0000000fa9097810 */ /* 0x000fe20007ffe0ff */
[----:B------:R-:W-:Y:S01]  /*0550*/  HFMA2.MMA R101, -RZ, RZ, 0, 0 ;  /* 0x00000000ff657435 */ /* 0x000fe200000001ff */
[----:B------:R-:W-:Y:S01]  /*0560*/  SHF.R.U32.HI R55, RZ, 0x1f, R0 ;  /* 0x0000001fff377819 */ /* 0x000fe20000011600 */
[----:B------:R-:W-:Y:S01]  /*0570*/  IMAD.HI R182, R5, -0x72c234f7, R4 ;  /* 0x8d3dcb0905b67827 */ /* 0x000fe200078e0204 */
[C---:B------:R-:W-:Y:S01]  /*0580*/  IADD3 R5, R169.reuse, 0x13, RZ ;  /* 0x00000013a9057810 */ /* 0x040fe20007ffe0ff */
[----:B------:R-:W-:Y:S01]  /*0590*/  HFMA2.MMA R117, -RZ, RZ, 0, 0 ;  /* 0x00000000ff757435 */ /* 0x000fe200000001ff */
[----:B------:R-:W-:Y:S01]  /*05a0*/  IADD3 R49, R169, 0x1, RZ ;  /* 0x00000001a9317810 */ /* 0x000fe20007ffe0ff */
[----:B------:R-:W-:Y:S01]  /*05b0*/  IMAD.HI R197, R41, -0x72c234f7, R40 ;  /* 0x8d3dcb0929c57827 */ /* 0x000fe200078e0228 */
[----:B------:R-:W-:-:S02]  /*05c0*/  IADD3 R39, R169, 0x29, RZ ;  /* 0x00000029a9277810 */ /* 0x000fc40007ffe0ff */
[----:B------:R-:W-:Y:S01]  /*05d0*/  IADD3 R45, R169, 0xb, RZ ;  /* 0x0000000ba92d7810 */ /* 0x000fe20007ffe0ff */
[----:B------:R-:W-:Y:S01]  /*05e0*/  IMAD.HI R28, R19, -0x6425bedb, R18 ;  /* 0x9bda4125131c7827 */ /* 0x000fe200078e0212 */
[C---:B------:R-:W-:Y:S02]  /*05f0*/  IADD3 R35, R169.reuse, 0x8b, RZ ;  /* 0x0000008ba9237810 */ /* 0x040fe40007ffe0ff */
[----:B------:R-:W-:Y:S01]  /*0600*/  IADD3 R43, R169, 0x16, RZ ;  /* 0x00000016a92b7810 */ /* 0x000fe20007ffe0ff */
[----:B------:R-:W-:Y:S01]  /*0610*/  IMAD.HI R54, R3, -0x6425bedb, R2 ;  /* 0x9bda412503367827 */ /* 0x000fe200078e0202 */
[C---:B------:R-:W-:Y:S02]  /*0620*/  IADD3 R31, R169.reuse, 0x14f, RZ ;  /* 0x0000014fa91f7810 */ /* 0x040fe40007ffe0ff */
[----:B------:R-:W-:Y:S01]  /*0630*/  IADD3 R37, R169, 0x17, RZ ;  /* 0x00000017a9257810 */ /* 0x000fe20007ffe0ff */
[----:B------:R-:W-:Y:S01]  /*0640*/  IMAD.HI R40, R25, -0x72c234f7, R24 ;  /* 0x8d3dcb0919287827 */ /* 0x000fe200078e0218 */
[----:B------:R-:W-:-:S02]  /*0650*/  IADD3 R33, R169, 0x5, RZ ;  /* 0x00000005a9217810 */ /* 0x000fc40007ffe0ff */
[----:B------:R-:W-:Y:S01]  /*0660*/  IADD3 R23, R169, 0x1b1, RZ ;  /* 0x000001b1a9177810 */ /* 0x000fe20007ffe0ff */
[----:B------:R-:W-:Y:S01]  /*0670*/  IMAD.HI R18, R11, -0x6425bedb, R10 ;  /* 0x9bda41250b127827 */ /* 0x000fe200078e020a */
[----:B------:R-:W-:Y:S02]  /*0680*/  MOV R22, RZ ;  /* 0x000000ff00167202 */ /* 0x000fe40000000f00 */
[----:B------:R-:W-:Y:S01]  /*0690*/  IADD3 R15, R169, 0x275, RZ ;  /* 0x00000275a90f7810 */ /* 0x000fe20007ffe0ff */
[----:B------:R-:W-:Y:S01]  /*06a0*/  IMAD.HI R187, R51, -0x72c234f7, R50 ;  /* 0x8d3dcb0933bb7827 */ /* 0x000fe200078e0232 */
[----:B------:R-:W-:Y:S02]  /*06b0*/  MOV R14, RZ ;  /* 0x000000ff000e7202 */ /* 0x000fe40000000f00 */
[----:B------:R-:W-:Y:S01]  /*06c0*/  SHF.R.U32.HI R61, RZ, 0x1f, R28 ;  /* 0x0000001fff3d7819 */ /* 0x000fe2000001161c */
[----:B------:R-:W-:Y:S01]  /*06d0*/  IMAD.HI R199, R47, -0x72c234f7, R46 ;  /* 0x8d3dcb092fc77827 */ /* 0x000fe200078e022e */
[----:B------:R-:W-:-:S02]  /*06e0*/  IADD3 R203, R169, 0x4, RZ ;  /* 0x00000004a9cb7810 */ /* 0x000fc40007ffe0ff */
[----:B------:R-:W-:Y:S01]  /*06f0*/  LEA.HI.SX32 R71, R28, R61, 0x17 ;  /* 0x0000003d1c477211 */ /* 0x000fe200078fbaff */
[----:B------:R-:W-:Y:S01]  /*0700*/  IMAD.HI R24, R21, -0x72c234f7, R20 ;  /* 0x8d3dcb0915187827 */ /* 0x000fe200078e0214 */
[----:B------:R-:W-:Y:S02]  /*0710*/  MOV R202, RZ ;  /* 0x000000ff00ca7202 */ /* 0x000fe40000000f00 */
[----:B------:R-:W-:Y:S01]  /*0720*/  MOV R95, RZ ;  /* 0x000000ff005f7202 */ /* 0x000fe20000000f00 */
[----:B------:R-:W-:Y:S01]  /*0730*/  IMAD.HI R10, R7, -0x72c234f7, R6 ;  /* 0x8d3dcb09070a7827 */ /* 0x000fe200078e0206 */
[----:B------:R-:W-:Y:S02]  /*0740*/  SHF.R.U32.HI R63, RZ, 0x1f, R24 ;  /* 0x0000001fff3f7819 */ /* 0x000fe40000011618 */
[----:B------:R-:W-:Y:S01]  /*0750*/  MOV R99, RZ ;  /* 0x000000ff00637202 */ /* 0x000fe20000000f00 */
[----:B------:R-:W-:Y:S01]  /*0760*/  IMAD.HI R2, R51, 0x38e38e39, RZ ;  /* 0x38e38e3933027827 */ /* 0x000fe200078e02ff */
[----:B------:R-:W-:-:S02]  /*0770*/  LEA.HI.SX32 R191, R24, R63, 0x1c ;  /* 0x0000003f18bf7211 */ /* 0x000fc400078fe2ff */
[----:B------:R-:W-:Y:S01]  /*0780*/  SHF.R.U32.HI R63, RZ, 0x1f, R18 ;  /* 0x0000001fff3f7819 */ /* 0x000fe20000011612 */
[----:B------:R-:W-:Y:S01]  /*0790*/  IMAD.HI R50, R27, -0x6425bedb, R26 ;  /* 0x9bda41251b327827 */ /* 0x000fe200078e021a */
[----:B------:R-:W-:Y:S02]  /*07a0*/  SHF.R.U32.HI R51, RZ, 0x1f, R2 ;  /* 0x0000001fff337819 */ /* 0x000fe40000011602 */
[----:B------:R-:W-:Y:S01]  /*07b0*/  LEA.HI.SX32 R77, R18, R63, 0x17 ;  /* 0x0000003f124d7211 */ /* 0x000fe200078fbaff */
[----:B------:R-:W-:Y:S01]  /*07c0*/  IMAD.HI R20, R17, -0x72c234f7, R16 ;  /* 0x8d3dcb0911147827 */ /* 0x000fe200078e0210 */
[----:B------:R-:W-:Y:S02]  /*07d0*/  LEA.HI.SX32 R2, R2, R51, 0x1e ;  /* 0x0000003302027211 */ /* 0x000fe400078ff2ff */
[----:B------:R-:W-:Y:S01]  /*07e0*/  SHF.R.U32.HI R18, RZ, 0x1f, R171 ;  /* 0x0000001fff127819 */ /* 0x000fe200000116ab */
[----:B------:R-:W-:Y:S01]  /*07f0*/  IMAD.HI R46, R47, 0x38e38e39, RZ ;  /* 0x38e38e392f2e7827 */ /* 0x000fe200078e02ff */
[----:B------:R-:W-:-:S02]  /*0800*/  SHF.R.U32.HI R61, RZ, 0x1f, R20 ;  /* 0x0000001fff3d7819 */ /* 0x000fc40000011614 */
[----:B------:R-:W-:Y:S01]  /*0810*/  LEA.HI.SX32 R171, R171, R18, 0x17 ;  /* 0x00000012abab7211 */ /* 0x000fe200078fbaff */
[----:B------:R-:W-:Y:S01]  /*0820*/  IMAD.HI R6, R53, 0x38e38e39, RZ ;  /* 0x38e38e3935067827 */ /* 0x000fe200078e02ff */
[----:B------:R-:W-:Y:S01]  /*0830*/  LEA.HI.SX32 R75, R20, R61, 0x1c ;  /* 0x0000003d144b7211 */ /* 0x000fe200078fe2ff */
[----:B------:R-:W-:Y:S01]  /*0840*/  HFMA2.MMA R18, -RZ, RZ, 0, 0 ;  /* 0x00000000ff127435 */ /* 0x000fe200000001ff */
[----:B------:R-:W-:Y:S01]  /*0850*/  SHF.R.U32.HI R61, RZ, 0x1f, R172 ;  /* 0x0000001fff3d7819 */ /* 0x000fe200000116ac */
[----:B------:R-:W-:Y:S01]  /*0860*/  IMAD.HI R16, R13, -0x6425bedb, R12 ;  /* 0x9bda41250d107827 */ /* 0x000fe200078e020c */
[----:B------:R-:W-:Y:S02]  /*0870*/  SHF.R.U32.HI R24, RZ, 0x1f, R173 ;  /* 0x0000001fff187819 */ /* 0x000fe400000116ad */
[----:B------:R-:W-:Y:S01]  /*0880*/  LEA.HI.SX32 R172, R172, R61, 0x17 ;  /* 0x0000003dacac7211 */ /* 0x000fe200078fbaff */
[----:B------:R-:W-:Y:S01]  /*0890*/  IMAD.HI R26, R195, 0x38e38e39, RZ ;  /* 0x38e38e39c31a7827 */ /* 0x000fe200078e02ff */
[----:B------:R-:W-:-:S02]  /*08a0*/  SHF.R.U32.HI R63, RZ, 0x1f, R16 ;  /* 0x0000001fff3f7819 */ /* 0x000fc40000011610 */
[----:B------:R-:W-:Y:S01]  /*08b0*/  LEA.HI.SX32 R173, R173, R24, 0x17 ;  /* 0x00000018adad7211 */ /* 0x000fe200078fbaff */
[----:B------:R-:W-:Y:S01]  /*08c0*/  IMAD.HI R12, R9, -0x72c234f7, R8 ;  /* 0x8d3dcb09090c7827 */ /* 0x000fe200078e0208 */
[----:B------:R-:W-:Y:S02]  /*08d0*/  SHF.R.U32.HI R57, RZ, 0x1f, R26 ;  /* 0x0000001fff397819 */ /* 0x000fe4000001161a */
[----:B------:R-:W-:Y:S01]  /*08e0*/  LEA.HI.SX32 R79, R16, R63, 0x17 ;  /* 0x0000003f104f7211 */ /* 0x000fe200078fbaff */
[----:B------:R-:W-:Y:S01]  /*08f0*/  IMAD.HI R8, R5, -0x72c234f7, R4 ;  /* 0x8d3dcb0905087827 */ /* 0x000fe200078e0204 */
[----:B------:R-:W-:Y:S02]  /*0900*/  LEA.HI.SX32 R4, R0, R55, 0x1e ;  /* 0x0000003700047211 */ /* 0x000fe400078ff2ff */
[----:B------:R-:W-:Y:S01]  /*0910*/  SHF.R.U32.HI R55, RZ, 0x1f, R6 ;  /* 0x0000001fff377819 */ /* 0x000fe20000011606 */
[----:B------:R-:W-:Y:S01]  /*0920*/  IMAD.HI R188, R169, -0x72c234f7, R168 ;  /* 0x8d3dcb09a9bc7827 */ /* 0x000fe200078e02a8 */
[----:B------:R-:W-:-:S02]  /*0930*/  SHF.R.U32.HI R67, RZ, 0x1f, R8 ;  /* 0x0000001fff437819 */ /* 0x000fc40000011608 */
[----:B------:R-:W-:Y:S01]  /*0940*/  LEA.HI.SX32 R0, R6, R55, 0x1e ;  /* 0x0000003706007211 */ /* 0x000fe200078ff2ff */
[----:B------:R-:W-:Y:S01]  /*0950*/  IMAD.HI R58, R169, -0x6db6db6d, R168 ;  /* 0x92492493a93a7827 */ /* 0x000fe200078e02a8 */
[----:B------:R-:W-:Y:S02]  /*0960*/  SHF.R.U32.HI R51, RZ, 0x1f, R188 ;  /* 0x0000001fff337819 */ /* 0x000fe400000116bc */
[----:B------:R-:W-:Y:S01]  /*0970*/  SHF.R.U32.HI R55, RZ, 0x1f, R54 ;  /* 0x0000001fff377819 */ /* 0x000fe20000011636 */
[----:B------:R-:W-:Y:S01]  /*0980*/  IMAD.HI R186, R53, -0x72c234f7, R52 ;  /* 0x8d3dcb0935ba7827 */ /* 0x000fe200078e0234 */
[----:B------:R-:W-:Y:S02]  /*0990*/  SHF.R.U32.HI R53, RZ, 0x1f, R46 ;  /* 0x0000001fff357819 */ /* 0x000fe4000001162e */
[----:B------:R-:W-:Y:S01]  /*09a0*/  SHF.R.U32.HI R59, RZ, 0x1f, R58 ;  /* 0x0000001fff3b7819 */ /* 0x000fe2000001163a */
[----:B------:R-:W-:Y:S01]  /*09b0*/  IMAD.HI R48, R49, -0x72c234f7, R48 ;  /* 0x8d3dcb0931307827 */ /* 0x000fe200078e0230 */
[----:B------:R-:W-:-:S02]  /*09c0*/  LEA.HI.SX32 R46, R46, R53, 0x1e ;  /* 0x000000352e2e7211 */ /* 0x000fc400078ff2ff */
[----:B------:R-:W-:Y:S01]  /*09d0*/  LEA.HI.SX32 R53, R26, R57, 0x1e ;  /* 0x000000391a357211 */ /* 0x000fe200078ff2ff */
[----:B------:R-:W-:Y:S01]  /*09e0*/  IMAD.HI R38, R39, -0x6425bedb, R38 ;  /* 0x9bda412527267827 */ /* 0x000fe200078e0226 */
[----:B------:R-:W-:Y:S02]  /*09f0*/  SHF.R.U32.HI R57, RZ, 0x1f, R48 ;  /* 0x0000001fff397819 */ /* 0x000fe40000011630 */
[----:B------:R-:W-:Y:S01]  /*0a00*/  LEA.HI.SX32 R188, R188, R51, 0x1c ;  /* 0x00000033bcbc7211 */ /* 0x000fe200078fe2ff */
[----:B------:R-:W-:Y:S01]  /*0a10*/  IMAD.HI R44, R45, -0x72c234f7, R44 ;  /* 0x8d3dcb092d2c7827 */ /* 0x000fe200078e022c */
[----:B------:R-:W-:Y:S02]  /*0a20*/  LEA.HI.SX32 R6, R58, R59, 0x1d ;  /* 0x0000003b3a067211 */ /* 0x000fe400078feaff */
[----:B------:R-:W-:Y:S01]  /*0a30*/  LEA.HI.SX32 R51, R54, R55, 0x17 ;  /* 0x0000003736337211 */ /* 0x000fe200078fbaff */
[----:B------:R-:W-:Y:S01]  /*0a40*/  IMAD.HI R194, R195, -0x72c234f7, R194 ;  /* 0x8d3dcb09c3c27827 */ /* 0x000fe200078e02c2 */
[----:B------:R-:W-:-:S02]  /*0a50*/  SHF.R.U32.HI R59, RZ, 0x1f, R38 ;  /* 0x0000001fff3b7819 */ /* 0x000fc40000011626 */
[----:B------:R-:W-:Y:S01]  /*0a60*/  LEA.HI.SX32 R48, R48, R57, 0x1c ;  /* 0x0000003930307211 */ /* 0x000fe200078fe2ff */
[----:B------:R-:W-:Y:S01]  /*0a70*/  IMAD.HI R34, R35, -0x6425bedb, R34 ;  /* 0x9bda412523227827 */ /* 0x000fe200078e0222 */
[----:B------:R-:W-:Y:S02]  /*0a80*/  SHF.R.U32.HI R55, RZ, 0x1f, R44 ;  /* 0x0000001fff377819 */ /* 0x000fe4000001162c */
[----:B------:R-:W-:Y:S01]  /*0a90*/  SHF.R.U32.HI R57, RZ, 0x1f, R194 ;  /* 0x0000001fff397819 */ /* 0x000fe200000116c2 */
[----:B------:R-:W-:Y:S01]  /*0aa0*/  IMAD.HI R42, R43, -0x72c234f7, R42 ;  /* 0x8d3dcb092b2a7827 */ /* 0x000fe200078e022a */
[----:B------:R-:W-:Y:S02]  /*0ab0*/  LEA.HI.SX32 R38, R38, R59, 0x17 ;  /* 0x0000003b26267211 */ /* 0x000fe400078fbaff */
[----:B------:R-:W-:Y:S01]  /*0ac0*/  LEA.HI.SX32 R44, R44, R55, 0x1c ;  /* 0x000000372c2c7211 */ /* 0x000fe200078fe2ff */
[----:B------:R-:W-:Y:S01]  /*0ad0*/  IMAD.HI R52, R31, -0x6425bedb, R30 ;  /* 0x9bda41251f347827 */ /* 0x000fe200078e021e */
[----:B------:R-:W-:-:S02]  /*0ae0*/  SHF.R.U32.HI R30, RZ, 0x1f, R199 ;  /* 0x0000001fff1e7819 */ /* 0x000fc400000116c7 */
[----:B------:R-:W-:Y:S01]  /*0af0*/  SHF.R.U32.HI R59, RZ, 0x1f, R34 ;  /* 0x0000001fff3b7819 */ /* 0x000fe20000011622 */
[----:B------:R-:W-:Y:S01]  /*0b00*/  IMAD.HI R36, R37, -0x72c234f7, R36 ;  /* 0x8d3dcb0925247827 */ /* 0x000fe200078e0224 */
[----:B------:R-:W-:Y:S02]  /*0b10*/  SHF.R.U32.HI R26, RZ, 0x1f, R187 ;  /* 0x0000001fff1a7819 */ /* 0x000fe400000116bb */
[----:B------:R-:W-:Y:S01]  /*0b20*/  LEA.HI.SX32 R194, R194, R57, 0x1c ;  /* 0x00000039c2c27211 */ /* 0x000fe200078fe2ff */
[----:B------:R-:W-:Y:S01]  /*0b30*/  IMAD.HI R32, R33, -0x72c234f7, R32 ;  /* 0x8d3dcb0921207827 */ /* 0x000fe200078e0220 */
[----:B------:R-:W-:Y:S02]  /*0b40*/  SHF.R.U32.HI R55, RZ, 0x1f, R42 ;  /* 0x0000001fff377819 */ /* 0x000fe4000001162a */
[----:B------:R-:W-:Y:S01]  /*0b50*/  LEA.HI.SX32 R69, R8, R67, 0x1c ;  /* 0x0000004308457211 */ /* 0x000fe200078fe2ff */
[----:B------:R-:W-:Y:S01]  /*0b60*/  IMAD R46, R46, -0x12, R47 ;  /* 0xffffffee2e2e7824 */ /* 0x000fe200078e022f */
[----:B------:R-:W-:Y:S01]  /*0b70*/  SHF.R.U32.HI R57, RZ, 0x1f, R186 ;  /* 0x0000001fff397819 */ /* 0x000fe200000116ba */
[----:B------:R-:W-:Y:S01]  /*0b80*/  IMAD.HI R56, R23, -0x6425bedb, R22 ;  /* 0x9bda412517387827 */ /* 0x000fe200078e0216 */
[----:B------:R-:W-:-:S02]  /*0b90*/  SHF.R.U32.HI R8, RZ, 0x1f, R183 ;  /* 0x0000001fff087819 */ /* 0x000fc400000116b7 */
[----:B------:R-:W-:Y:S01]  /*0ba0*/  LEA.HI.SX32 R199, R199, R30, 0x1c ;  /* 0x0000001ec7c77211 */ /* 0x000fe200078fe2ff */
[----:B------:R-:W-:Y:S01]  /*0bb0*/  IMAD.HI R22, R15, -0x6425bedb, R14 ;  /* 0x9bda41250f167827 */ /* 0x000fe200078e020e */
[----:B------:R-:W-:Y:S02]  /*0bc0*/  LEA.HI.SX32 R34, R34, R59, 0x17 ;  /* 0x0000003b22227211 */ /* 0x000fe400078fbaff */
[----:B------:R-:W-:Y:S01]  /*0bd0*/  SHF.R.U32.HI R30, RZ, 0x1f, R177 ;  /* 0x0000001fff1e7819 */ /* 0x000fe200000116b1 */
[----:B------:R-:W-:Y:S01]  /*0be0*/  IMAD R199, R199, -0x1d, R47 ;  /* 0xffffffe3c7c77824 */ /* 0x000fe200078e022f */
[----:B------:R-:W-:Y:S01]  /*0bf0*/  LEA.HI.SX32 R187, R187, R26, 0x1c ;  /* 0x0000001abbbb7211 */ /* 0x000fe200078fe2ff */
[----:B------:R-:W-:Y:S01]  /*0c00*/  IMAD R44, R44, -0x1d, R45 ;  /* 0xffffffe32c2c7824 */ /* 0x000fe200078e022d */
[----:B------:R-:W-:Y:S01]  /*0c10*/  LEA.HI.SX32 R42, R42, R55, 0x1c ;  /* 0x000000372a2a7211 */ /* 0x000fe200078fe2ff */
[----:B------:R-:W-:Y:S01]  /*0c20*/  IMAD R53, R53, -0x12, R195 ;  /* 0xffffffee35357824 */ /* 0x000fe200078e02c3 */
[----:B------:R-:W-:Y:S01]  /*0c30*/  SHF.R.U32.HI R59, RZ, 0x1f, R52 ;  /* 0x0000001fff3b7819 */ /* 0x000fe20000011634 */
[----:B-1----:R-:W-:Y:S01]  /*0c40*/  IMAD R45, R81, 0x9000, R46 ;  /* 0x00009000512d7824 */ /* 0x002fe200078e022e */
[----:B------:R-:W-:Y:S01]  /*0c50*/  SHF.R.U32.HI R26, RZ, 0x1f, R197 ;  /* 0x0000001fff1a7819 */ /* 0x000fe200000116c5 */
[----:B------:R-:W-:Y:S01]  /*0c60*/  IMAD R48, R48, -0x1d, R49 ;  /* 0xffffffe330307824 */ /* 0x000fe200078e0231 */
[----:B------:R-:W-:Y:S01]  /*0c70*/  LEA.HI.SX32 R186, R186, R57, 0x1c ;  /* 0x00000039baba7211 */ /* 0x000fe200078fe2ff */
[----:B------:R-:W-:Y:S01]  /*0c80*/  IMAD.HI R14, R203, -0x72c234f7, R202 ;  /* 0x8d3dcb09cb0e7827 */ /* 0x000fe200078e02ca */
[----:B------:R-:W-:-:S02]  /*0c90*/  SHF.R.U32.HI R55, RZ, 0x1f, R36 ;  /* 0x0000001fff377819 */ /* 0x000fc40000011624 */
[----:B------:R-:W-:Y:S01]  /*0ca0*/  LEA.HI.SX32 R183, R183, R8, 0x1c ;  /* 0x00000008b7b77211 */ /* 0x000fe200078fe2ff */
[----:B------:R-:W-:Y:S01]  /*0cb0*/  IMAD R8, R4, -0x12, R169 ;  /* 0xffffffee04087824 */ /* 0x000fe200078e02a9 */
[----:B------:R-:W-:Y:S01]  /*0cc0*/  SHF.R.U32.HI R57, RZ, 0x1f, R178 ;  /* 0x0000001fff397819 */ /* 0x000fe200000116b2 */
[----:B------:R-:W-:Y:S01]  /*0cd0*/  IMAD R53, R81, 0x9000, R53 ;  /* 0x0000900051357824 */ /* 0x000fe200078e0235 */
[----:B------:R-:W-:Y:S01]  /*0ce0*/  LEA.HI.SX32 R177, R177, R30, 0x17 ;  /* 0x0000001eb1b17211 */ /* 0x000fe200078fbaff */
[----:B------:R-:W-:Y:S01]  /*0cf0*/  IMAD R47, R81, 0x9000, R8 ;  /* 0x00009000512f7824 */ /* 0x000fe200078e0208 */
[----:B------:R-:W-:Y:S01]  /*0d00*/  LEA.HI.SX32 R30, R52, R59, 0x17 ;  /* 0x0000003b341e7211 */ /* 0x000fe200078fbaff */
[----:B------:R-:W-:Y:S01]  /*0d10*/  IMAD R198, R69, -0x1d, R5 ;  /* 0xffffffe345c67824 */ /* 0x000fe200078e0205 */
[----:B------:R-:W-:Y:S01]  /*0d20*/  LEA.HI.SX32 R197, R197, R26, 0x1c ;  /* 0x0000001ac5c57211 */ /* 0x000fe200078fe2ff */
[----:B------:R-:W-:Y:S01]  /*0d30*/  IMAD R47, R4, 0x900, R47 ;  /* 0x00000900042f7824 */ /* 0x000fe200078e022f */
[----:B------:R-:W-:Y:S01]  /*0d40*/  LEA.HI.SX32 R36, R36, R55, 0x1c ;  /* 0x0000003724247211 */ /* 0x000fe200078fe2ff */
[----:B------:R-:W-:Y:S01]  /*0d50*/  IMAD R4, R2, 0x900, R45 ;  /* 0x0000090002047824 */ /* 0x000fe200078e022d */
[----:B------:R-:W-:Y:S01]  /*0d60*/  SHF.R.U32.HI R59, RZ, 0x1f, R174 ;  /* 0x0000001fff3b7819 */ /* 0x000fe200000116ae */
[----:B------:R-:W-:Y:S01]  /*0d70*/  IMAD R189, R6, -0xe, R169 ;  /* 0xfffffff206bd7824 */ /* 0x000fe200078e02a9 */
[----:B------:R-:W-:Y:S01]  /*0d80*/  SHF.R.U32.HI R26, RZ, 0x1f, R179 ;  /* 0x0000001fff1a7819 */ /* 0x000fe200000116b3 */
[----:B------:R-:W-:Y:S01]  /*0d90*/  IMAD R3, R51, -0x349, R3 ;  /* 0xfffffcb733037824 */ /* 0x000fe200078e0203 */
[----:B------:R-:W-:Y:S01]  /*0da0*/  LEA.HI.SX32 R178, R178, R57, 0x17 ;  /* 0x00000039b2b27211 */ /* 0x000fe200078fbaff */
[----:B------:R-:W-:Y:S01]  /*0db0*/  IMAD R39, R38, -0x349, R39 ;  /* 0xfffffcb726277824 */ /* 0x000fe200078e0227 */
[----:B------:R-:W-:Y:S01]  /*0dc0*/  SHF.R.U32.HI R55, RZ, 0x1f, R32 ;  /* 0x0000001fff377819 */ /* 0x000fe20000011620 */
[----:B------:R-:W-:Y:S01]  /*0dd0*/  IMAD R0, R0, 0x900, R53 ;  /* 0x0000090000007824 */ /* 0x000fe200078e0235 */
[----:B------:R-:W-:Y:S01]  /*0de0*/  SHF.R.U32.HI R57, RZ, 0x1f, R50 ;  /* 0x0000001fff397819 */ /* 0x000fe20000011632 */
[----:B------:R-:W-:Y:S01]  /*0df0*/  IMAD R189, R6, 0x1d, R189 ;  /* 0x0000001d06bd7824 */ /* 0x000fe200078e02bd */
[----:B------:R-:W-:Y:S01]  /*0e00*/  LEA.HI.SX32 R174, R174, R59, 0x17 ;  /* 0x0000003baeae7211 */ /* 0x000fe200078fbaff */
[----:B------:R-:W-:Y:S01]  /*0e10*/  IMAD R35, R34, -0x349, R35 ;  /* 0xfffffcb722237824 */ /* 0x000fe200078e0223 */
[----:B------:R-:W-:Y:S01]  /*0e20*/  SHF.R.U32.HI R63, RZ, 0x1f, R10 ;  /* 0x0000001fff3f7819 */ /* 0x000fe2000001160a */
[----:B------:R-:W-:Y:S01]  /*0e30*/  IMAD R31, R30, -0x349, R31 ;  /* 0xfffffcb71e1f7824 */ /* 0x000fe200078e021f */
[----:B------:R-:W-:Y:S01]  /*0e40*/  LEA.HI.SX32 R179, R179, R26, 0x17 ;  /* 0x0000001ab3b37211 */ /* 0x000fe200078fbaff */
[----:B------:R-:W-:Y:S01]  /*0e50*/  HFMA2.MMA R34, -RZ, RZ, 0, 0 ;  /* 0x00000000ff227435 */ /* 0x000fe200000001ff */
[----:B------:R-:W-:Y:S01]  /*0e60*/  LEA.HI.SX32 R32, R32, R55, 0x1c ;  /* 0x0000003720207211 */ /* 0x000fe200078fe2ff */
[----:B------:R-:W-:Y:S01]  /*0e70*/  HFMA2.MMA R30, -RZ, RZ, 0, 0 ;  /* 0x00000000ff1e7435 */ /* 0x000fe200000001ff */
[----:B------:R-:W-:Y:S01]  /*0e80*/  SHF.R.U32.HI R59, RZ, 0x1f, R22 ;  /* 0x0000001fff3b7819 */ /* 0x000fe20000011616 */
[----:B------:R-:W-:Y:S01]  /*0e90*/  IMAD R11, R77, -0x349, R11 ;  /* 0xfffffcb74d0b7824 */ /* 0x000fe200078e020b */
[----:B------:R-:W-:Y:S01]  /*0ea0*/  LEA.HI.SX32 R26, R50, R57, 0x17 ;  /* 0x00000039321a7211 */ /* 0x000fe200078fbaff */
[----:B------:R-:W-:Y:S01]  /*0eb0*/  IMAD R19, R71, -0x349, R19 ;  /* 0xfffffcb747137824 */ /* 0x000fe200078e0213 */
[----:B------:R-:W-:Y:S01]  /*0ec0*/  SHF.R.U32.HI R55, RZ, 0x1f, R176 ;  /* 0x0000001fff377819 */ /* 0x000fe200000116b0 */
[----:B------:R-:W-:Y:S01]  /*0ed0*/  IMAD R13, R79, -0x349, R13 ;  /* 0xfffffcb74f0d7824 */ /* 0x000fe200078e020d */
[----:B------:R-:W-:Y:S01]  /*0ee0*/  SHF.R.U32.HI R57, RZ, 0x1f, R56 ;  /* 0x0000001fff397819 */ /* 0x000fe20000011638 */
[----:B------:R-:W-:Y:S01]  /*0ef0*/  IMAD R27, R26, -0x349, R27 ;  /* 0xfffffcb71a1b7824 */ /* 0x000fe200078e021b */
[----:B------:R-:W-:Y:S01]  /*0f00*/  MOV R2, RZ ;  /* 0x000000ff00027202 */ /* 0x000fe20000000f00 */
[----:B------:R-:W-:Y:S01]  /*0f10*/  IMAD.HI R34, R35, -0x72c234f7, R34 ;  /* 0x8d3dcb0923227827 */ /* 0x000fe200078e0222 */
[----:B------:R-:W-:Y:S01]  /*0f20*/  LEA.HI.SX32 R65, R10, R63, 0x1c ;  /* 0x0000003f0a417211 */ /* 0x000fe200078fe2ff */
[----:B------:R-:W-:Y:S01]  /*0f30*/  HFMA2.MMA R69, -RZ, RZ, 0, 0 ;  /* 0x00000000ff457435 */ /* 0x000fe200000001ff */
[----:B------:R-:W-:Y:S01]  /*0f40*/  MOV R5, 0x4 ;  /* 0x0000000400057802 */ /* 0x000fe20000000f00 */
[----:B------:R-:W-:Y:S01]  /*0f50*/  IMAD.HI R6, R3, -0x72c234f7, R2 ;  /* 0x8d3dcb0903067827 */ /* 0x000fe200078e0202 */
[----:B------:R-:W-:Y:S01]  /*0f60*/  ISETP.GE.AND P0, PT, R48, 0x1, PT ;  /* 0x000000013000780c */ /* 0x000fe20003f06270 */
[----:B------:R-:W-:Y:S01]  /*0f70*/  HFMA2.MMA R81, -RZ, RZ, 0, 0 ;  /* 0x00000000ff517435 */ /* 0x000fe200000001ff */
[----:B------:R-:W-:Y:S01]  /*0f80*/  LEA.HI.SX32 R73, R22, R59, 0x17 ;  /* 0x0000003b16497211 */ /* 0x000fe200078fbaff */
[----:B------:R-:W-:Y:S01]  /*0f90*/  IMAD.WIDE R166, R47, R5, c[0x0][0x168] ;  /* 0x00005a002fa67625 */ /* 0x000fe200078e0205 */
[----:B------:R-:W-:Y:S01]  /*0fa0*/  SHF.R.U32.HI R10, RZ, 0x1f, R181 ;  /* 0x0000001fff0a7819 */ /* 0x000fe200000116b5 */
[----:B------:R-:W-:Y:S01]  /*0fb0*/  HFMA2.MMA R71, -RZ, RZ, 0, 0 ;  /* 0x00000000ff477435 */ /* 0x000fe200000001ff */
[----:B------:R-:W-:Y:S01]  /*0fc0*/  LEA.HI.SX32 R176, R176, R55, 0x17 ;  /* 0x00000037b0b07211 */ /* 0x000fe200078fbaff */
[----:B------:R-:W-:Y:S01]  /*0fd0*/  IMAD R15, R73, -0x349, R15 ;  /* 0xfffffcb7490f7824 */ /* 0x000fe200078e020f */
[----:B------:R-:W-:Y:S01]  /*0fe0*/  SHF.R.U32.HI R59, RZ, 0x1f, R14 ;  /* 0x0000001fff3b7819 */ /* 0x000fe2000001160e */
[----:B------:R-:W-:Y:S01]  /*0ff0*/  IMAD.HI R30, R31, -0x72c234f7, R30 ;  /* 0x8d3dcb091f1e7827 */ /* 0x000fe200078e021e */
[----:B------:R-:W-:Y:S01]  /*1000*/  SHF.R.U32.HI R61, RZ, 0x1f, R12 ;  /* 0x0000001fff3d7819 */ /* 0x000fe2000001160c */
[----:B------:R-:W-:Y:S01]  /*1010*/  HFMA2.MMA R73, -RZ, RZ, 0, 0 ;  /* 0x00000000ff497435 */ /* 0x000fe200000001ff */
[----:B------:R-:W-:Y:S01]  /*1020*/  MOV R38, RZ ;  /* 0x000000ff00267202 */ /* 0x000fe20000000f00 */
[----:B------:R-:W-:Y:S01]  /*1030*/  IMAD.HI R18, R19, -0x72c234f7, R18 ;  /* 0x8d3dcb0913127827 */ /* 0x000fe200078e0212 */
[----:B------:R-:W-:Y:S01]  /*1040*/  LEA.HI.SX32 R55, R56, R57, 0x17 ;  /* 0x0000003938377211 */ /* 0x000fe200078fbaff */
[----:B------:R-:W-:Y:S01]  /*1050*/  HFMA2.MMA R31, -RZ, RZ, 0, 0 ;  /* 0x00000000ff1f7435 */ /* 0x000fe200000001ff */
[----:B------:R-:W-:Y:S01]  /*1060*/  ISETP.LT.OR P0, PT, R3, 0x1d, !P0 ;  /* 0x0000001d0300780c */ /* 0x000fe20004701670 */
[----:B------:R-:W-:Y:S01]  /*1070*/  IMAD.WIDE R2, R0, R5, c[0x0][0x168] ;  /* 0x00005a0000027625 */ /* 0x000fe200078e0205 */
[----:B------:R-:W-:Y:S01]  /*1080*/  LEA.HI.SX32 R181, R181, R10, 0x1c ;  /* 0x0000000ab5b57211 */ /* 0x000fe200078fe2ff */
[----:B------:R-:W-:Y:S01]  /*1090*/  HFMA2.MMA R10, -RZ, RZ, 0, 0 ;  /* 0x00000000ff0a7435 */ /* 0x000fe200000001ff */
[----:B------:R-:W-:Y:S01]  /*10a0*/  LEA.HI.SX32 R59, R14, R59, 0x1c ;  /* 0x0000003b0e3b7211 */ /* 0x000fe200078fe2ff */
[----:B------:R-:W-:Y:S01]  /*10b0*/  IMAD.WIDE R4, R4, R5, c[0x0][0x168] ;  /* 0x00005a0004047625 */ /* 0x000fe200078e0205 */
[----:B------:R-:W-:Y:S01]  /*10c0*/  LEA.HI.SX32 R61, R12, R61, 0x1c ;  /* 0x0000003d0c3d7211 */ /* 0x000fe200078fe2ff */
[----:B------:R-:W-:Y:S01]  /*10d0*/  HFMA2.MMA R12, -RZ, RZ, 0, 0 ;  /* 0x00000000ff0c7435 */ /* 0x000fe200000001ff */
[----:B------:R-:W-:Y:S01]  /*10e0*/  SHF.R.U32.HI R14, RZ, 0x1f, R185 ;  /* 0x0000001fff0e7819 */ /* 0x000fe200000116b9 */
[----:B------:R-:W-:Y:S01]  /*10f0*/  IMAD.HI R38, R39, -0x72c234f7, R38 ;  /* 0x8d3dcb0927267827 */ /* 0x000fe200078e0226 */
[----:B------:R-:W-:-:S02]  /*1100*/  MOV R26, RZ ;  /* 0x000000ff001a7202 */ /* 0x000fc40000000f00 */
[----:B------:R-:W-:Y:S01]  /*1110*/  MOV R22, RZ ;  /* 0x000000ff00167202 */ /* 0x000fe20000000f00 */
[----:B------:R-:W-:Y:S01]  /*1120*/  IMAD R23, R55, -0x349, R23 ;  /* 0xfffffcb737177824 */ /* 0x000fe200078e0217 */
[----:B------:R-:W-:Y:S01]  /*1130*/  LEA.HI.SX32 R185, R185, R14, 0x1c ;  /* 0x0000000eb9b97211 */ /* 0x000fe200078fe2ff */
[----:B------:R-:W-:Y:S01]  /*1140*/  IMAD.HI R26, R27, -0x72c234f7, R26 ;  /* 0x8d3dcb091b1a7827 */ /* 0x000fe200078e021a */
[----:B------:R-:W-:Y:S02]  /*1150*/  MOV R0, R5 ;  /* 0x0000000500007202 */ /* 0x000fe40000000f00 */
[----:B------:R-:W-:Y:S01]  /*1160*/  MOV R14, RZ ;  /* 0x000000ff000e7202 */ /* 0x000fe20000000f00 */
[----:B------:R-:W-:Y:S01]  /*1170*/  IMAD.HI R22, R23, -0x72c234f7, R22 ;  /* 0x8d3dcb0917167827 */ /* 0x000fe200078e0216 */
[----:B------:R-:W-:Y:S02]  /*1180*/  SHF.R.U32.HI R5, RZ, 0x1f, R38 ;  /* 0x0000001fff057819 */ /* 0x000fe40000011626 */
[----:B------:R-:W-:Y:S01]  /*1190*/  SHF.R.U32.HI R50, RZ, 0x1f, R193 ;  /* 0x0000001fff327819 */ /* 0x000fe200000116c1 */
[----:B------:R-:W-:Y:S01]  /*11a0*/  IMAD R201, R61, -0x1d, R9 ;  /* 0xffffffe33dc97824 */ /* 0x000fe200078e0209 */
[----:B------:R-:W-:Y:S01]  /*11b0*/  LEA.HI.SX32 R38, R38, R5, 0x1c ;  /* 0x0000000526267211 */ /* 0x000fe200078fe2ff */
[----:B------:R-:W-:Y:S01]  /*11c0*/  IMAD R9, R188, -0x1d, R169 ;  /* 0xffffffe3bc097824 */ /* 0x000fe200078e02a9 */
[----:B------:R-:W-:Y:S01]  /*11d0*/  SHF.R.U32.HI R5, RZ, 0x1f, R22 ;  /* 0x0000001fff057819 */ /* 0x000fe20000011616 */
[----:B------:R-:W-:Y:S01]  /*11e0*/  IMAD.HI R10, R11, -0x72c234f7, R10 ;  /* 0x8d3dcb090b0a7827 */ /* 0x000fe200078e020a */
[----:B------:R-:W-:-:S02]  /*11f0*/  SHF.R.U32.HI R11, RZ, 0x1f, R26 ;  /* 0x0000001fff0b7819 */ /* 0x000fc4000001161a */
[----:B------:R-:W-:Y:S01]  /*1200*/  SHF.R.U32.HI R57, RZ, 0x1f, R40 ;  /* 0x0000001fff397819 */ /* 0x000fe20000011628 */
[----:B------:R-:W-:Y:S01]  /*1210*/  IMAD.HI R14, R15, -0x72c234f7, R14 ;  /* 0x8d3dcb090f0e7827 */ /* 0x000fe200078e020e */
[----:B------:R-:W-:Y:S02]  /*1220*/  ISETP.GE.AND P1, PT, R9, 0x1, PT ;  /* 0x000000010900780c */ /* 0x000fe40003f26270 */
[----:B------:R-:W-:Y:S01]  /*1230*/  LEA.HI.SX32 R26, R26, R11, 0x1c ;  /* 0x0000000b1a1a7211 */ /* 0x000fe200078fe2ff */
[----:B------:R-:W-:Y:S01]  /*1240*/  IMAD.HI R12, R13, -0x72c234f7, R12 ;  /* 0x8d3dcb090d0c7827 */ /* 0x000fe200078e020c */
[----:B------:R-:W-:Y:S02]  /*1250*/  LEA.HI.SX32 R22, R22, R5, 0x1c ;  /* 0x0000000516167211 */ /* 0x000fe400078fe2ff */
[----:B------:R-:W-:Y:S01]  /*1260*/  LEA.HI.SX32 R193, R193, R50, 0x1c ;  /* 0x00000032c1c17211 */ /* 0x000fe200078fe2ff */
[----:B------:R-:W-:Y:S01]  /*1270*/  IMAD R190, R75, -0x1d, R17 ;  /* 0xffffffe34bbe7824 */ /* 0x000fe200078e0211 */
[----:B------:R-:W-:Y:S01]  /*1280*/  LEA.HI.SX32 R57, R40, R57, 0x1c ;  /* 0x0000003928397211 */ /* 0x000fe200078fe2ff */
[----:B------:R-:W-:Y:S01]  /*1290*/  IMAD R200, R65, -0x1d, R7 ;  /* 0xffffffe341c87824 */ /* 0x000fe200078e0207 */
[----:B------:R-:W-:Y:S01]  /*12a0*/  SHF.R.U32.HI R7, RZ, 0x1f, R6 ;  /* 0x0000001fff077819 */ /* 0x000fe20000011606 */
[----:B------:R-:W-:Y:S01]  /*12b0*/  IMAD R188, R188, 0x1c, R9 ;  /* 0x0000001cbcbc7824 */ /* 0x000fe200078e0209 */
[----:B------:R-:W-:Y:S01]  /*12c0*/  SHF.R.U32.HI R9, RZ, 0x1f, R34 ;  /* 0x0000001fff097819 */ /* 0x000fe20000011622 */
[----:B------:R-:W-:Y:S01]  /*12d0*/  IMAD R194, R194, -0x1d, R195 ;  /* 0xffffffe3c2c27824 */ /* 0x000fe200078e02c3 */
        /* <DEDUP_REMOVED lines=16> */
[----:B------:R-:W-:Y:S01]  /*13e0*/  LEA.HI.SX32 R7, R6, R7, 0x1c ;  /* 0x0000000706077211 */ /* 0x000fe200078fe2ff */
[----:B------:R-:W-:Y:S01]  /*13f0*/  IMAD R38, R38, 0x1c, R197 ;  /* 0x0000001c26267824 */ /* 0x000fe200078e02c5 */
        /* <DEDUP_REMOVED lines=18> */
[----:B------:R-:W-:Y:S01]  /*1520*/  HFMA2.MMA R5, -RZ, RZ, 0, 0 ;  /* 0x00000000ff057435 */ /* 0x000fe200000001ff */
[----:B------:R-:W-:Y:S01]  /*1530*/  MOV R168, R166 ;  /* 0x000000a600a87202 */ /* 0x000fe20000000f00 */
[----:B------:R-:W-:Y:S01]  /*1540*/  HFMA2.MMA R67, -RZ, RZ, 0, 0 ;  /* 0x00000000ff437435 */ /* 0x000fe200000001ff */
[----:B------:R-:W-:Y:S01]  /*1550*/  IMAD R187, R187, 0x1c, R44 ;  /* 0x0000001cbbbb7824 */ /* 0x000fe200078e022c */
[----:B------:R-:W-:Y:S01]  /*1560*/  ISETP.GE.AND P2, PT, R44, 0x1, PT ;  /* 0x000000012c00780c */ /* 0x000fe20003f46270 */
[----:B------:R-:W-:Y:S01]  /*1570*/  IMAD R186, R186, 0x1c, R43 ;  /* 0x0000001cbaba7824 */ /* 0x000fe200078e022b */
[----:B------:R-:W-:Y:S01]  /*1580*/  ISETP.GE.AND P3, PT, R43, 0x1, PT ;  /* 0x000000012b00780c */ /* 0x000fe20003f66270 */
[----:B------:R-:W-:Y:S01]  /*1590*/  IMAD R180, R51, 0x310, R180 ;  /* 0x0000031033b47824 */ /* 0x000fe200078e02b4 */
[----:B------:R-:W-:Y:S01]  /*15a0*/  MOV R166, R4 ;  /* 0x0000000400a67202 */ /* 0x000fe20000000f00 */
[----:B------:R-:W-:Y:S01]  /*15b0*/  IMAD R179, R179, 0x310, R38 ;  /* 0x00000310b3b37824 */ /* 0x000fe200078e0226 */
[----:B------:R-:W-:Y:S01]  /*15c0*/  MOV R103, RZ ;  /* 0x000000ff00677202 */ /* 0x000fe20000000f00 */
        /* <DEDUP_REMOVED lines=25> */
[----:B------:R-:W-:-:S02]  /*1760*/  MOV R25, RZ ;  /* 0x000000ff00197202 */ /* 0x000fc40000000f00 */
[----:B------:R-:W-:Y:S02]  /*1770*/  ISETP.LT.OR P1, PT, R169, 0x1d, !P1 ;  /* 0x0000001da900780c */ /* 0x000fe40004f21670 */
[----:B------:R-:W-:Y:S02]  /*1780*/  SHF.L.U32 R189, R189, 0x1, RZ ;  /* 0x00000001bdbd7819 */ /* 0x000fe400000006ff */
[----:B------:R-:W-:Y:S02]  /*1790*/  MOV R204, UR4 ;  /* 0x0000000400cc7c02 */ /* 0x000fe40008000f00 */
[----:B------:R-:W-:Y:S01]  /*17a0*/  MOV R205, UR5 ;  /* 0x0000000500cd7c02 */ /* 0x000fe20008000f00 */
[----:B------:R-:W-:-:S02]  /*17b0*/  ULDC.64 UR4, c[0x0][0x118] ;  /* 0x0000460000047ab9 */ /* 0x000fc40000000a00 */
.L_x_1:
[----:B------:R-:W-:Y:S01]  /*17c0*/  ISETP.GE.AND P6, PT, R202, 0x1, PT ;  /* 0x00000001ca00780c */ /* 0x000fe20003fc6270 */
[----:B------:R-:W-:Y:S06]  /*17d0*/  BAR.SYNC 0x0 ;  /* 0x0000000000007b1d */ /* 0x000fec0000000000 */
[----:B------:R-:W-:-:S02]  /*17e0*/  ISETP.GE.AND P4, PT, R201, 0x1, PT ;  /* 0x00000001c900780c */ /* 0x000fc40003f86270 */
[----:B------:R-:W-:Y:S02]  /*17f0*/  ISETP.GE.AND P5, PT, R200, 0x1, PT ;  /* 0x00000001c800780c */ /* 0x000fe40003fa6270 */
[----:B------:R-:W-:Y:S02]  /*1800*/  MOV R22, RZ ;  /* 0x000000ff00167202 */ /* 0x000fe40000000f00 */
[----:B------:R-:W-:Y:S01]  /*1810*/  @P6 IMAD.WIDE R6, R185, 0x4, R204 ;  /* 0x00000004b9066825 */ /* 0x000fe200078e02cc */
[----:B------:R-:W-:-:S04]  /*1820*/  MOV R24, RZ ;  /* 0x000000ff00187202 */ /* 0x000fc80000000f00 */
[----:B------:R0:W2:Y:S01]  /*1830*/  @P6 LDG.E.CONSTANT R22, [R6.64] ;  /* 0x0000000406166981 */ /* 0x0000a2000c1e9900 */
[----:B------:R-:W-:Y:S01]  /*1840*/  ISETP.GE.AND P6, PT, R199, 0x1, PT ;  /* 0x00000001c700780c */ /* 0x000fe20003fc6270 */
[----:B------:R-:W-:Y:S01]  /*1850*/  @P4 IMAD.WIDE R8, R184, 0x4, R204 ;  /* 0x00000004b8084825 */ /* 0x000fe200078e02cc */
[----:B------:R-:W-:-:S03]  /*1860*/  MOV R26, RZ ;  /* 0x000000ff001a7202 */ /* 0x000fc60000000f00 */
[--C-:B------:R-:W-:Y:S01]  /*1870*/  @P5 IMAD.WIDE R10, R183, 0x4, R204.reuse ;  /* 0x00000004b70a5825 */ /* 0x100fe200078e02cc */
[----:B------:R1:W3:Y:S01]  /*1880*/  @P4 LDG.E.CONSTANT R24, [R8.64] ;  /* 0x0000000408184981 */ /* 0x0002e2000c1e9900 */
[----:B------:R-:W-:Y:S02]  /*1890*/  ISETP.GE.AND P4, PT, R198, 0x1, PT ;  /* 0x00000001c600780c */ /* 0x000fe40003f86270 */
[----:B------:R-:W-:Y:S01]  /*18a0*/  MOV R28, RZ ;  /* 0x000000ff001c7202 */ /* 0x000fe20000000f00 */
[----:B------:R4:W5:Y:S01]  /*18b0*/  @P5 LDG.E.CONSTANT R26, [R10.64] ;  /* 0x000000040a1a5981 */ /* 0x000962000c1e9900 */
[----:B------:R-:W-:Y:S02]  /*18c0*/  ISETP.GE.AND P5, PT, R197, 0x1, PT ;  /* 0x00000001c500780c */ /* 0x000fe40003fa6270 */
[----:B------:R-:W-:Y:S01]  /*18d0*/  @P6 IMAD.WIDE R12, R182, 0x4, R204 ;  /* 0x00000004b60c6825 */ /* 0x000fe200078e02cc */
[----:B------:R-:W-:-:S04]  /*18e0*/  MOV R30, RZ ;  /* 0x000000ff001e7202 */ /* 0x000fc80000000f00 */
[----:B------:R4:W5:Y:S01]  /*18f0*/  @P6 LDG.E.CONSTANT R28, [R12.64] ;  /* 0x000000040c1c6981 */ /* 0x000962000c1e9900 */
[----:B------:R-:W-:Y:S01]  /*1900*/  ISETP.GE.AND P6, PT, R196, 0x1, PT ;  /* 0x00000001c400780c */ /* 0x000fe20003fc6270 */
[----:B0-----:R-:W-:Y:S01]  /*1910*/  @P4 IMAD.WIDE R6, R181, 0x4, R204 ;  /* 0x00000004b5064825 */ /* 0x001fe200078e02cc */
[----:B------:R-:W-:-:S03]  /*1920*/  MOV R34, RZ ;  /* 0x000000ff00227202 */ /* 0x000fc60000000f00 */
[----:B-1----:R-:W-:Y:S01]  /*1930*/  @P5 IMAD.WIDE R8, R179, 0x4, R204 ;  /* 0x00000004b3085825 */ /* 0x002fe200078e02cc */
[----:B------:R0:W5:Y:S01]  /*1940*/  @P4 LDG.E.CONSTANT R30, [R6.64] ;  /* 0x00000004061e4981 */ /* 0x000162000c1e9900 */
[----:B------:R-:W-:-:S03]  /*1950*/  ISETP.GE.AND P4, PT, R195, 0x1, PT ;  /* 0x00000001c300780c */ /* 0x000fc60003f86270 */
[----:B------:R1:W5:Y:S01]  /*1960*/  @P5 LDG.E.CONSTANT R34, [R8.64] ;  /* 0x0000000408225981 */ /* 0x000362000c1e9900 */
[----:B------:R-:W-:Y:S02]  /*1970*/  ISETP.GE.AND P5, PT, R193, 0x1, PT ;  /* 0x00000001c100780c */ /* 0x000fe40003fa6270 */
[----:B------:R-:W-:Y:S01]  /*1980*/  MOV R36, RZ ;  /* 0x000000ff00247202 */ /* 0x000fe20000000f00 */
[----:B----4-:R-:W-:Y:S01]  /*1990*/  @P6 IMAD.WIDE R10, R178, 0x4, R204 ;  /* 0x00000004b20a6825 */ /* 0x010fe200078e02cc */
[----:B------:R-:W-:-:S04]  /*19a0*/  MOV R38, RZ ;  /* 0x000000ff00267202 */ /* 0x000fc80000000f00 */
[----:B------:R4:W5:Y:S01]  /*19b0*/  @P6 LDG.E.CONSTANT R36, [R10.64] ;  /* 0x000000040a246981 */ /* 0x000962000c1e9900 */
[----:B------:R-:W-:Y:S01]  /*19c0*/  ISETP.GE.AND P6, PT, R194, 0x1, PT ;  /* 0x00000001c200780c */ /* 0x000fe20003fc6270 */
[----:B------:R-:W-:Y:S01]  /*19d0*/  @P4 IMAD.WIDE R12, R177, 0x4, R204 ;  /* 0x00000004b10c4825 */ /* 0x000fe200078e02cc */
[----:B------:R-:W-:-:S03]  /*19e0*/  MOV R42, RZ ;  /* 0x000000ff002a7202 */ /* 0x000fc60000000f00 */
[----:B-1----:R-:W-:Y:S01]  /*19f0*/  @P5 IMAD.WIDE R8, R175, 0x4, R204 ;  /* 0x00000004af085825 */ /* 0x002fe200078e02cc */
[----:B------:R1:W5:Y:S01]  /*1a00*/  @P4 LDG.E.CONSTANT R38, [R12.64] ;  /* 0x000000040c264981 */ /* 0x000362000c1e9900 */
[----:B------:R-:W-:-:S03]  /*1a10*/  ISETP.GE.AND P4, PT, R192, 0x1, PT ;  /* 0x00000001c000780c */ /* 0x000fc60003f86270 */
[----:B------:R1:W5:Y:S01]  /*1a20*/  @P5 LDG.E.CONSTANT R42, [R8.64] ;  /* 0x00000004082a5981 */ /* 0x000362000c1e9900 */
[----:B------:R-:W-:Y:S02]  /*1a30*/  ISETP.GE.AND P5, PT, R190, 0x1, PT ;  /* 0x00000001be00780c */ /* 0x000fe40003fa6270 */
[----:B------:R-:W-:Y:S01]  /*1a40*/  MOV R40, RZ ;  /* 0x000000ff00287202 */ /* 0x000fe20000000f00 */
[----:B0-----:R-:W-:Y:S01]  /*1a50*/  @P6 IMAD.WIDE R6, R176, 0x4, R204 ;  /* 0x00000004b0066825 */ /* 0x001fe200078e02cc */
[----:B------:R-:W-:-:S04]  /*1a60*/  MOV R44, RZ ;  /* 0x000000ff002c7202 */ /* 0x000fc80000000f00 */
[----:B------:R0:W5:Y:S01]  /*1a70*/  @P6 LDG.E.CONSTANT R40, [R6.64] ;  /* 0x0000000406286981 */ /* 0x000162000c1e9900 */
[----:B------:R-:W-:Y:S01]  /*1a80*/  ISETP.GE.AND P6, PT, R191, 0x1, PT ;  /* 0x00000001bf00780c */ /* 0x000fe20003fc6270 */
[----:B----4-:R-:W-:Y:S01]  /*1a90*/  @P4 IMAD.WIDE R10, R174, 0x4, R204 ;  /* 0x00000004ae0a4825 */ /* 0x010fe200078e02cc */
[----:B------:R-:W-:-:S03]  /*1aa0*/  MOV R48, RZ ;  /* 0x000000ff00307202 */ /* 0x000fc60000000f00 */
[----:B------:R-:W-:Y:S01]  /*1ab0*/  @P5 IMAD.WIDE R16, R172, 0x4, R204 ;  /* 0x00000004ac105825 */ /* 0x000fe200078e02cc */
[----:B------:R4:W5:Y:S01]  /*1ac0*/  @P4 LDG.E.CONSTANT R44, [R10.64] ;  /* 0x000000040a2c4981 */ /* 0x000962000c1e9900 */
[----:B------:R-:W-:-:S03]  /*1ad0*/  ISETP.GT.AND P4, PT, R169, 0xf, PT ;  /* 0x0000000fa900780c */ /* 0x000fc60003f84270 */
[----:B------:R4:W5:Y:S01]  /*1ae0*/  @P5 LDG.E.CONSTANT R48, [R16.64] ;  /* 0x0000000410305981 */ /* 0x000962000c1e9900 */
[----:B------:R-:W-:Y:S01]  /*1af0*/  ISETP.GT.AND P5, PT, R169, 0x5b, PT ;  /* 0x0000005ba900780c */ /* 0x000fe20003fa4270 */
[--C-:B0-----:R-:W-:Y:S01]  /*1b00*/  @!P1 IMAD.WIDE R6, R188, 0x4, R204.reuse ;  /* 0x00000004bc069825 */ /* 0x101fe200078e02cc */
[----:B------:R-:W-:Y:S02]  /*1b10*/  MOV R46, RZ ;  /* 0x000000ff002e7202 */ /* 0x000fe40000000f00 */
[----:B------:R-:W-:Y:S01]  /*1b20*/  MOV R4, RZ ;  /* 0x000000ff00047202 */ /* 0x000fe20000000f00 */
[--C-:B------:R-:W-:Y:S01]  /*1b30*/  @P6 IMAD.WIDE R14, R173, 0x4, R204.reuse ;  /* 0x00000004ad0e6825 */ /* 0x100fe200078e02cc */
[----:B-1----:R-:W-:Y:S02]  /*1b40*/  MOV R12, R168 ;  /* 0x000000a8000c7202 */ /* 0x002fe40000000f00 */
[----:B------:R-:W-:Y:S01]  /*1b50*/  MOV R13, R167 ;  /* 0x000000a7000d7202 */ /* 0x000fe20000000f00 */
[----:B------:R-:W-:Y:S01]  /*1b60*/  @P2 IMAD.WIDE R8, R187, 0x4, R204 ;  /* 0x00000004bb082825 */ /* 0x000fe200078e02cc */
[----:B------:R0:W5:Y:S01]  /*1b70*/  @P6 LDG.E.CONSTANT R46, [R14.64] ;  /* 0x000000040e2e6981 */ /* 0x000162000c1e9900 */
[----:B------:R-:W-:-:S02]  /*1b80*/  MOV R18, RZ ;  /* 0x000000ff00127202 */ /* 0x000fc40000000f00 */
[----:B------:R-:W-:Y:S01]  /*1b90*/  MOV R20, RZ ;  /* 0x000000ff00147202 */ /* 0x000fe20000000f00 */
[----:B------:R1:W5:Y:S01]  /*1ba0*/  LDG.E.CONSTANT R50, [R12.64] ;  /* 0x000000040c327981 */ /* 0x000362000c1e9900 */
[----:B------:R-:W-:Y:S01]  /*1bb0*/  MOV R32, RZ ;  /* 0x000000ff00207202 */ /* 0x000fe20000000f00 */
[--C-:B----4-:R-:W-:Y:S02]  /*1bc0*/  @P3 IMAD.WIDE R10, R186, 0x4, R204.reuse ;  /* 0x00000004ba0a3825 */ /* 0x110fe400078e02cc */
[----:B------:R4:W5:Y:S02]  /*1bd0*/  @!P1 LDG.E.CONSTANT R4, [R6.64] ;  /* 0x0000000406049981 */ /* 0x000964000c1e9900 */
[--C-:B0-----:R-:W-:Y:S02]  /*1be0*/  @!P4 IMAD.WIDE R14, R171, 0x4, R204.reuse ;  /* 0x00000004ab0ec825 */ /* 0x101fe400078e02cc */
[----:B------:R-:W5:Y:S02]  /*1bf0*/  @P2 LDG.E.CONSTANT R18, [R8.64] ;  /* 0x0000000408122981 */ /* 0x000f64000c1e9900 */
[----:B-1----:R-:W-:-:S02]  /*1c00*/  @!P0 IMAD.WIDE R12, R180, 0x4, R204 ;  /* 0x00000004b40c8825 */ /* 0x002fc400078e02cc */
[----:B------:R-:W5:Y:S01]  /*1c10*/  @P3 LDG.E.CONSTANT R20, [R10.64] ;  /* 0x000000040a143981 */ /* 0x000f62000c1e9900 */
[----:B----4-:R-:W-:Y:S02]  /*1c20*/  MOV R6, R166 ;  /* 0x000000a600067202 */ /* 0x010fe40000000f00 */
[----:B------:R-:W-:Y:S01]  /*1c30*/  MOV R7, R0 ;  /* 0x0000000000077202 */ /* 0x000fe20000000f00 */
[----:B------:R-:W4:Y:S04]  /*1c40*/  @!P0 LDG.E.CONSTANT R32, [R12.64] ;  /* 0x000000040c208981 */ /* 0x000f28000c1e9900 */
[----:B------:R-:W4:Y:S04]  /*1c50*/  @!P4 LDG.E.CONSTANT R16, [R14.64+0x34] ;  /* 0x000034040e10c981 */ /* 0x000f28000c1e9900 */
[----:B------:R-:W4:Y:S04]  /*1c60*/  @!P5 LDG.E.CONSTANT R54, [R2.64] ;  /* 0x000000040236d981 */ /* 0x000f28000c1e9900 */
[----:B------:R-:W4:Y:S04]  /*1c70*/  LDG.E.CONSTANT R52, [R6.64] ;  /* 0x0000000406347981 */ /* 0x000f28000c1e9900 */
[----:B--2---:R-:W-:Y:S04]  /*1c80*/  STS [R169.X4+0x498], R22 ;  /* 0x00049816a9007388 */ /* 0x004fe80000004800 */
[----:B---3--:R-:W-:Y:S04]  /*1c90*/  STS [R169.X4+0x620], R24 ;  /* 0x00062018a9007388 */ /* 0x008fe80000004800 */
[----:B-----5:R-:W-:Y:S04]  /*1ca0*/  STS [R169.X4+0x7a8], R26 ;  /* 0x0007a81aa9007388 */ /* 0x020fe80000004800 */
[----:B------:R-:W-:Y:S04]  /*1cb0*/  STS [R169.X4+0x930], R28 ;  /* 0x0009301ca9007388 */ /* 0x000fe80000004800 */
        /* <DEDUP_REMOVED lines=10> */
[----:B------:R-:W-:Y:S04]  /*1d60*/  STS [R169.X4], R4 ;  /* 0x00000004a9007388 */ /* 0x000fe80000004800 */
[----:B------:R-:W-:Y:S04]  /*1d70*/  STS [R169.X4+0x188], R18 ;  /* 0x00018812a9007388 */ /* 0x000fe80000004800 */
[----:B------:R-:W-:Y:S04]  /*1d80*/  STS [R169.X4+0x310], R20 ;  /* 0x00031014a9007388 */ /* 0x000fe80000004800 */
[----:B----4-:R-:W-:Y:S04]  /*1d90*/  STS [R169.X4+0xc40], R32 ;  /* 0x000c4020a9007388 */ /* 0x010fe80000004800 */
[----:B------:R-:W-:Y:S04]  /*1da0*/  @!P4 STS [R169.X4+0x1a08], R16 ;  /* 0x001a0810a900c388 */ /* 0x000fe80000004800 */
[----:B------:R-:W-:Y:S04]  /*1db0*/  @!P5 STS [R169.X4+0x1d58], R54 ;  /* 0x001d5836a900d388 */ /* 0x000fe80000004800 */
[----:B------:R-:W-:Y:S04]  /*1dc0*/  STS [R169.X4+0x1bd0], R52 ;  /* 0x001bd034a9007388 */ /* 0x000fe80000004800 */
[----:B------:R-:W-:Y:S06]  /*1dd0*/  BAR.SYNC 0x0 ;  /* 0x0000000000007b1d */ /* 0x000fec0000000000 */
[----:B------:R-:W-:Y:S04]  /*1de0*/  LDS.64 R124, [R189.X4] ;  /* 0x00000000bd7c7984 */ /* 0x000fe80000004a00 */
[----:B------:R-:W0:Y:S04]  /*1df0*/  LDS.128 R40, [0x1a90] ;  /* 0x001a9000ff287984 */ /* 0x000e280000000c00 */
[----:B------:R-:W1:Y:S04]  /*1e00*/  LDS.64 R126, [R189.X4+0x658] ;  /* 0x00065800bd7e7984 */ /* 0x000e680000004a00 */
[----:B------:R-:W-:Y:S04]  /*1e10*/  LDS R142, [R189.X4+0xd24] ;  /* 0x000d2400bd8e7984 */ /* 0x000fe80000004800 */
[----:B------:R-:W2:Y:S04]  /*1e20*/  LDS.128 R12, [0x1ab0] ;  /* 0x001ab000ff0c7984 */ /* 0x000ea80000000c00 */
[----:B------:R-:W3:Y:S04]  /*1e30*/  LDS R140, [R189.X4+0x137c] ;  /* 0x00137c00bd8c7984 */ /* 0x000ee80000004800 */
[----:B------:R-:W4:Y:S04]  /*1e40*/  LDS.64 R134, [R189.X4+0xd28] ;  /* 0x000d2800bd867984 */ /* 0x000f280000004a00 */
[----:B------:R-:W5:Y:S04]  /*1e50*/  LDS.64 R132, [R189.X4+0x1380] ;  /* 0x00138000bd847984 */ /* 0x000f680000004a00 */
[----:B------:R-:W5:Y:S04]  /*1e60*/  LDS R145, [R189.X4+0x8] ;  /* 0x00000800bd917984 */ /* 0x000f680000004800 */
[----:B------:R-:W5:Y:S04]  /*1e70*/  LDS R143, [R189.X4+0x660] ;  /* 0x00066000bd8f7984 */ /* 0x000f680000004800 */
[----:B------:R-:W5:Y:S04]  /*1e80*/  LDS.128 R48, [0x1cd0] ;  /* 0x001cd000ff307984 */ /* 0x000f680000000c00 */
[----:B------:R-:W5:Y:S04]  /*1e90*/  LDS.128 R8, [0x1cf0] ;  /* 0x001cf000ff087984 */ /* 0x000f680000000c00 */
[----:B------:R-:W5:Y:S04]  /*1ea0*/  LDS.64 R28, [0x1a48] ;  /* 0x001a4800ff1c7984 */ /* 0x000f680000000a00 */
[----:B------:R-:W5:Y:S01]  /*1eb0*/  LDS.128 R16, [0x1a60] ;  /* 0x001a6000ff107984 */ /* 0x000f620000000c00 */
[----:B0-----:R-:W-:-:S02]  /*1ec0*/  FFMA R25, R124, R40, R25 ;  /* 0x000000287c197223 */ /* 0x001fc40000000019 */
[----:B-1----:R-:W-:Y:S01]  /*1ed0*/  FFMA R33, R126, R40, R33 ;  /* 0x000000287e217223 */ /* 0x002fe20000000021 */
[----:B------:R-:W0:Y:S01]  /*1ee0*/  LDS.128 R36, [0x1a70] ;  /* 0x001a7000ff247984 */ /* 0x000e220000000c00 */
[-C--:B--2---:R-:W-:Y:S02]  /*1ef0*/  FFMA R4, R142, R13.reuse, R25 ;  /* 0x0000000d8e047223 */ /* 0x084fe40000000019 */
[----:B---3--:R-:W-:Y:S01]  /*1f00*/  FFMA R6, R140, R13, R33 ;  /* 0x0000000d8c067223 */ /* 0x008fe20000000021 */
[----:B------:R-:W1:Y:S01]  /*1f10*/  LDS.128 R44, [0x1a50] ;  /* 0x001a5000ff2c7984 */ /* 0x000e620000000c00 */
[-C--:B------:R-:W-:Y:S02]  /*1f20*/  FFMA R7, R125, R41.reuse, R4 ;  /* 0x000000297d077223 */ /* 0x080fe40000000004 */
[----:B------:R-:W-:Y:S01]  /*1f30*/  FFMA R41, R127, R41, R6 ;  /* 0x000000297f297223 */ /* 0x000fe20000000006 */
[----:B------:R-:W2:Y:S01]  /*1f40*/  LDS R138, [R189.X4+0x74] ;  /* 0x00007400bd8a7984 */ /* 0x000ea20000004800 */
[----:B----4-:R-:W-:-:S02]  /*1f50*/  FFMA R7, R134, R14, R7 ;  /* 0x0000000e86077223 */ /* 0x010fc40000000007 */
[----:B-----5:R-:W-:Y:S01]  /*1f60*/  FFMA R41, R132, R14, R41 ;  /* 0x0000000e84297223 */ /* 0x020fe20000000029 */
[----:B------:R-:W3:Y:S01]  /*1f70*/  LDS R136, [R189.X4+0x6cc] ;  /* 0x0006cc00bd887984 */ /* 0x000ee20000004800 */
[----:B------:R-:W-:-:S03]  /*1f80*/  FFMA R4, R145, R42, R7 ;  /* 0x0000002a91047223 */ /* 0x000fc60000000007 */
[----:B------:R-:W-:Y:S01]  /*1f90*/  LDS.64 R160, [R189.X4+0x13f0] ;  /* 0x0013f000bda07984 */ /* 0x000fe20000004a00 */
[----:B------:R-:W-:-:S03]  /*1fa0*/  FFMA R42, R143, R42, R41 ;  /* 0x0000002a8f2a7223 */ /* 0x000fc60000000029 */
[----:B------:R-:W-:Y:S01]  /*1fb0*/  LDS.64 R162, [R189.X4+0x78] ;  /* 0x00007800bda27984 */ /* 0x000fe20000004a00 */
[C---:B------:R-:W-:Y:S02]  /*1fc0*/  FFMA R13, R15.reuse, R135, R4 ;  /* 0x000000870f0d7223 */ /* 0x040fe40000000004 */
[----:B------:R-:W-:Y:S01]  /*1fd0*/  FFMA R4, R124, R48, R23 ;  /* 0x000000307c047223 */ /* 0x000fe20000000017 */
[----:B------:R-:W-:Y:S01]  /*1fe0*/  LDS.64 R164, [R189.X4+0x6d0] ;  /* 0x0006d000bda47984 */ /* 0x000fe20000004a00 */
[----:B------:R-:W-:-:S03]  /*1ff0*/  FFMA R137, R15, R133, R42 ;  /* 0x000000850f897223 */ /* 0x000fc6000000002a */
[----:B------:R-:W4:Y:S01]  /*2000*/  LDS.128 R20, [0x1c80] ;  /* 0x001c8000ff147984 */ /* 0x000f220000000c00 */
[----:B------:R-:W-:-:S03]  /*2010*/  FFMA R48, R126, R48, R27 ;  /* 0x000000307e307223 */ /* 0x000fc6000000001b */
[----:B------:R-:W5:Y:S01]  /*2020*/  LDS.64 R14, [R189.X4+0xd98] ;  /* 0x000d9800bd0e7984 */ /* 0x000f620000004a00 */
[----:B------:R-:W-:-:S03]  /*2030*/  FFMA R4, R142, R9, R4 ;  /* 0x000000098e047223 */ /* 0x000fc60000000004 */
[----:B------:R-:W2:Y:S01]  /*2040*/  LDS.128 R24, [0x1ca0] ;  /* 0x001ca000ff187984 */ /* 0x000ea20000000c00 */
[C---:B------:R-:W-:Y:S02]  /*2050*/  FFMA R31, R28.reuse, R124, R31 ;  /* 0x0000007c1c1f7223 */ /* 0x040fe4000000001f */
[----:B------:R-:W-:Y:S01]  /*2060*/  FFMA R5, R28, R126, R5 ;  /* 0x0000007e1c057223 */ /* 0x000fe20000000005 */
[----:B------:R-:W3:Y:S01]  /*2070*/  LDS.128 R60, [0x1cb0] ;  /* 0x001cb000ff3c7984 */ /* 0x000ee20000000c00 */
[----:B------:R-:W-:Y:S02]  /*2080*/  FFMA R7, R125, R49, R4 ;  /* 0x000000317d077223 */ /* 0x000fe40000000004 */
[C---:B------:R-:W-:Y:S01]  /*2090*/  FFMA R28, R19.reuse, R142, R31 ;  /* 0x0000008e131c7223 */ /* 0x040fe2000000001f */
[----:B------:R-:W-:Y:S01]  /*20a0*/  LDS.128 R52, [0x1b00] ;  /* 0x001b0000ff347984 */ /* 0x000fe20000000c00 */
[----:B------:R-:W-:Y:S02]  /*20b0*/  FFMA R30, R19, R140, R5 ;  /* 0x0000008c131e7223 */ /* 0x000fe40000000005 */
[----:B------:R-:W-:Y:S01]  /*20c0*/  FFMA R48, R140, R9, R48 ;  /* 0x000000098c307223 */ /* 0x000fe20000000030 */
[----:B------:R-:W-:Y:S01]  /*20d0*/  LDS.128 R56, [0x1ae0] ;  /* 0x001ae000ff387984 */ /* 0x000fe20000000c00 */
[----:B------:R-:W-:-:S02]  /*20e0*/  FFMA R32, R134, R10, R7 ;  /* 0x0000000a86207223 */ /* 0x000fc40000000007 */
[----:B------:R-:W-:Y:S01]  /*20f0*/  FFMA R49, R127, R49, R48 ;  /* 0x000000317f317223 */ /* 0x000fe20000000030 */
[----:B------:R-:W5:Y:S01]  /*2100*/  LDS.128 R4, [0x1c90] ;  /* 0x001c9000ff047984 */ /* 0x000f620000000c00 */
[C---:B------:R-:W-:Y:S02]  /*2110*/  FFMA R9, R29.reuse, R125, R28 ;  /* 0x0000007d1d097223 */ /* 0x040fe4000000001c */
[----:B------:R-:W-:Y:S01]  /*2120*/  FFMA R19, R29, R127, R30 ;  /* 0x0000007f1d137223 */ /* 0x000fe2000000001e */
[----:B------:R-:W-:Y:S01]  /*2130*/  LDS.128 R76, [0x1d20] ;  /* 0x001d2000ff4c7984 */ /* 0x000fe20000000c00 */
[----:B------:R-:W-:-:S03]  /*2140*/  FFMA R49, R132, R10, R49 ;  /* 0x0000000a84317223 */ /* 0x000fc60000000031 */
[----:B------:R-:W5:Y:S01]  /*2150*/  LDS.128 R28, [0x1ad0] ;  /* 0x001ad000ff1c7984 */ /* 0x000f620000000c00 */
[----:B------:R-:W-:-:S03]  /*2160*/  FFMA R10, R145, R50, R32 ;  /* 0x00000032910a7223 */ /* 0x000fc60000000020 */
[----:B------:R-:W5:Y:S01]  /*2170*/  LDS.128 R32, [0x1af0] ;  /* 0x001af000ff207984 */ /* 0x000f620000000c00 */
[C---:B0-----:R-:W-:Y:S02]  /*2180*/  FFMA R9, R36.reuse, R134, R9 ;  /* 0x0000008624097223 */ /* 0x041fe40000000009 */
[----:B------:R-:W-:Y:S01]  /*2190*/  FFMA R19, R36, R132, R19 ;  /* 0x0000008424137223 */ /* 0x000fe20000000013 */
[----:B------:R-:W-:Y:S01]  /*21a0*/  LDS.128 R152, [0x1c50] ;  /* 0x001c5000ff987984 */ /* 0x000fe20000000c00 */
[----:B------:R-:W-:Y:S02]  /*21b0*/  FFMA R139, R11, R135, R10 ;  /* 0x000000870b8b7223 */ /* 0x000fe4000000000a */
[C---:B-1----:R-:W-:Y:S01]  /*21c0*/  FFMA R10, R44.reuse, R145, R9 ;  /* 0x000000912c0a7223 */ /* 0x042fe20000000009 */
[----:B------:R-:W-:Y:S01]  /*21d0*/  LDS.128 R156, [0x1eb0] ;  /* 0x001eb000ff9c7984 */ /* 0x000fe20000000c00 */
[----:B------:R-:W-:Y:S02]  /*21e0*/  FFMA R44, R44, R143, R19 ;  /* 0x0000008f2c2c7223 */ /* 0x000fe40000000013 */
[----:B------:R-:W-:-:S02]  /*21f0*/  FFMA R10, R37, R135, R10 ;  /* 0x00000087250a7223 */ /* 0x000fc4000000000a */
[----:B------:R-:W-:Y:S02]  /*2200*/  FFMA R44, R37, R133, R44 ;  /* 0x00000085252c7223 */ /* 0x000fe4000000002c */
[-C--:B--2---:R-:W-:Y:S02]  /*2210*/  FFMA R9, R138, R45.reuse, R10 ;  /* 0x0000002d8a097223 */ /* 0x084fe4000000000a */
[----:B---3--:R-:W-:Y:S02]  /*2220*/  FFMA R45, R136, R45, R44 ;  /* 0x0000002d882d7223 */ /* 0x008fe4000000002c */
[-C--:B----4-:R-:W-:Y:S02]  /*2230*/  FFMA R69, R124, R22.reuse, R69 ;  /* 0x000000167c457223 */ /* 0x090fe40000000045 */
[----:B------:R-:W-:Y:S02]  /*2240*/  FFMA R22, R126, R22, R73 ;  /* 0x000000167e167223 */ /* 0x000fe40000000049 */
[-C--:B-----5:R-:W-:Y:S01]  /*2250*/  FFMA R9, R14, R38.reuse, R9 ;  /* 0x000000260e097223 */ /* 0x0a0fe20000000009 */
[----:B------:R-:W-:Y:S01]  /*2260*/  LDS.128 R72, [0x1b70] ;  /* 0x001b7000ff487984 */ /* 0x000fe20000000c00 */
[----:B------:R-:W-:-:S02]  /*2270*/  FFMA R45, R160, R38, R45 ;  /* 0x00000026a02d7223 */ /* 0x000fc4000000002d */
[-C--:B------:R-:W-:Y:S02]  /*2280*/  FFMA R10, R142, R27.reuse, R69 ;  /* 0x0000001b8e0a7223 */ /* 0x080fe40000000045 */
[----:B------:R-:W-:Y:S02]  /*2290*/  FFMA R22, R140, R27, R22 ;  /* 0x0000001b8c167223 */ /* 0x000fe40000000016 */
[-C--:B------:R-:W-:Y:S02]  /*22a0*/  FFMA R36, R162, R46.reuse, R9 ;  /* 0x0000002ea2247223 */ /* 0x080fe40000000009 */
[----:B------:R-:W-:Y:S02]  /*22b0*/  FFMA R46, R164, R46, R45 ;  /* 0x0000002ea42e7223 */ /* 0x000fe4000000002d */
[----:B------:R-:W-:Y:S02]  /*22c0*/  FFMA R9, R125, R23, R10 ;  /* 0x000000177d097223 */ /* 0x000fe4000000000a */
[----:B------:R-:W-:-:S02]  /*22d0*/  FFMA R50, R143, R50, R49 ;  /* 0x000000328f327223 */ /* 0x000fc40000000031 */
[----:B------:R-:W-:Y:S02]  /*22e0*/  FFMA R23, R127, R23, R22 ;  /* 0x000000177f177223 */ /* 0x000fe40000000016 */
[C---:B------:R-:W-:Y:S02]  /*22f0*/  FFMA R22, R39.reuse, R15, R36 ;  /* 0x0000000f27167223 */ /* 0x040fe40000000024 */
[----:B------:R-:W-:Y:S02]  /*2300*/  FFMA R46, R39, R161, R46 ;  /* 0x000000a1272e7223 */ /* 0x000fe4000000002e */
[----:B------:R-:W0:Y:S01]  /*2310*/  LDS.128 R36, [0x1d10] ;  /* 0x001d1000ff247984 */ /* 0x000e220000000c00 */
[-C--:B------:R-:W-:Y:S02]  /*2320*/  FFMA R10, R134, R60.reuse, R9 ;  /* 0x0000003c860a7223 */ /* 0x080fe40000000009 */
[----:B------:R-:W-:Y:S02]  /*2330*/  FFMA R50, R11, R133, R50 ;  /* 0x000000850b327223 */ /* 0x000fe40000000032 */
[----:B------:R-:W-:-:S02]  /*2340*/  FFMA R23, R132, R60, R23 ;  /* 0x0000003c84177223 */ /* 0x000fc40000000017 */
[-C--:B------:R-:W-:Y:S02]  /*2350*/  FFMA R11, R138, R43.reuse, R13 ;  /* 0x0000002b8a0b7223 */ /* 0x080fe4000000000d */
[----:B------:R-:W-:Y:S02]  /*2360*/  FFMA R137, R136, R43, R137 ;  /* 0x0000002b88897223 */ /* 0x000fe40000000089 */
[----:B------:R-:W1:Y:S01]  /*2370*/  LDS.128 R40, [0x1d30] ;  /* 0x001d3000ff287984 */ /* 0x000e620000000c00 */
[-C--:B------:R-:W-:Y:S02]  /*2380*/  FFMA R10, R145, R4.reuse, R10 ;  /* 0x00000004910a7223 */ /* 0x080fe4000000000a */
[----:B------:R-:W-:Y:S02]  /*2390*/  FFMA R4, R143, R4, R23 ;  /* 0x000000048f047223 */ /* 0x000fe40000000017 */
[----:B------:R-:W-:Y:S02]  /*23a0*/  FFMA R67, R124, R30, R67 ;  /* 0x0000001e7c437223 */ /* 0x000fe40000000043 */
[----:B------:R-:W-:-:S02]  /*23b0*/  FFMA R10, R135, R61, R10 ;  /* 0x0000003d870a7223 */ /* 0x000fc4000000000a */
[----:B------:R-:W-:Y:S02]  /*23c0*/  FFMA R61, R133, R61, R4 ;  /* 0x0000003d853d7223 */ /* 0x000fe40000000004 */
[----:B------:R-:W-:Y:S02]  /*23d0*/  FFMA R4, R142, R35, R67 ;  /* 0x000000238e047223 */ /* 0x000fe40000000043 */
[----:B------:R-:W2:Y:S01]  /*23e0*/  LDS.128 R64, [0x1d40] ;  /* 0x001d4000ff407984 */ /* 0x000ea20000000c00 */
[----:B------:R-:W-:Y:S02]  /*23f0*/  FFMA R30, R126, R30, R71 ;  /* 0x0000001e7e1e7223 */ /* 0x000fe40000000047 */
[-C--:B------:R-:W-:Y:S01]  /*2400*/  FFMA R19, R138, R5.reuse, R10 ;  /* 0x000000058a137223 */ /* 0x080fe2000000000a */
[----:B------:R-:W-:Y:S01]  /*2410*/  LDS.128 R68, [0x1b90] ;  /* 0x001b9000ff447984 */ /* 0x000fe20000000c00 */
[----:B------:R-:W-:Y:S02]  /*2420*/  FFMA R61, R136, R5, R61 ;  /* 0x00000005883d7223 */ /* 0x000fe4000000003d */
[----:B------:R-:W-:-:S02]  /*2430*/  FFMA R9, R47, R163, R22 ;  /* 0x000000a32f097223 */ /* 0x000fc40000000016 */
[----:B------:R-:W-:Y:S02]  /*2440*/  FFMA R13, R47, R165, R46 ;  /* 0x000000a52f0d7223 */ /* 0x000fe4000000002e */
[----:B------:R-:W-:Y:S01]  /*2450*/  FFMA R5, R125, R31, R4 ;  /* 0x0000001f7d057223 */ /* 0x000fe20000000004 */
[----:B------:R-:W3:Y:S01]  /*2460*/  LDS.128 R44, [0x1b60] ;  /* 0x001b6000ff2c7984 */ /* 0x000ee20000000c00 */
[----:B------:R-:W-:Y:S02]  /*2470*/  FFMA R30, R140, R35, R30 ;  /* 0x000000238c1e7223 */ /* 0x000fe4000000001e */
[-C--:B------:R-:W-:Y:S02]  /*2480*/  FFMA R139, R138, R51.reuse, R139 ;  /* 0x000000338a8b7223 */ /* 0x080fe4000000008b */
[----:B------:R-:W-:Y:S02]  /*2490*/  FFMA R141, R136, R51, R50 ;  /* 0x00000033888d7223 */ /* 0x000fe40000000032 */
[----:B------:R-:W-:Y:S01]  /*24a0*/  FFMA R5, R134, R52, R5 ;  /* 0x0000003486057223 */ /* 0x000fe20000000005 */
[----:B------:R-:W4:Y:S01]  /*24b0*/  LDS.128 R48, [0x1b80] ;  /* 0x001b8000ff307984 */ /* 0x000f220000000c00 */
[----:B------:R-:W-:-:S02]  /*24c0*/  FFMA R31, R127, R31, R30 ;  /* 0x0000001f7f1f7223 */ /* 0x000fc4000000001e */
[----:B------:R-:W-:Y:S02]  /*24d0*/  FFMA R4, R145, R56, R5 ;  /* 0x0000003891047223 */ /* 0x000fe40000000005 */
[----:B------:R-:W-:Y:S02]  /*24e0*/  FFMA R31, R132, R52, R31 ;  /* 0x00000034841f7223 */ /* 0x000fe4000000001f */
[----:B------:R-:W-:Y:S02]  /*24f0*/  FFMA R19, R14, R62, R19 ;  /* 0x0000003e0e137223 */ /* 0x000fe40000000013 */
[----:B------:R-:W-:Y:S02]  /*2500*/  FFMA R4, R135, R53, R4 ;  /* 0x0000003587047223 */ /* 0x000fe40000000004 */
[----:B------:R-:W-:Y:S02]  /*2510*/  FFMA R56, R143, R56, R31 ;  /* 0x000000388f387223 */ /* 0x000fe4000000001f */
[----:B------:R-:W-:-:S02]  /*2520*/  FFMA R10, R162, R6, R19 ;  /* 0x00000006a20a7223 */ /* 0x000fc40000000013 */
[----:B------:R-:W-:Y:S02]  /*2530*/  FFMA R61, R160, R62, R61 ;  /* 0x0000003ea03d7223 */ /* 0x000fe4000000003d */
[----:B------:R-:W-:Y:S02]  /*2540*/  FFMA R5, R138, R57, R4 ;  /* 0x000000398a057223 */ /* 0x000fe40000000004 */
[----:B------:R-:W-:Y:S02]  /*2550*/  FFMA R56, R133, R53, R56 ;  /* 0x0000003585387223 */ /* 0x000fe40000000038 */
[-C--:B0-----:R-:W-:Y:S02]  /*2560*/  FFMA R121, R124, R38.reuse, R121 ;  /* 0x000000267c797223 */ /* 0x081fe40000000079 */
[----:B------:R-:W-:Y:S02]  /*2570*/  FFMA R38, R126, R38, R129 ;  /* 0x000000267e267223 */ /* 0x000fe40000000081 */
[----:B------:R-:W-:Y:S01]  /*2580*/  FFMA R10, R63, R15, R10 ;  /* 0x0000000f3f0a7223 */ /* 0x000fe2000000000a */
[----:B------:R-:W-:Y:S01]  /*2590*/  LDS.128 R128, [0x1c00] ;  /* 0x001c0000ff807984 */ /* 0x000fe20000000c00 */
[----:B------:R-:W-:-:S02]  /*25a0*/  FFMA R6, R164, R6, R61 ;  /* 0x00000006a4067223 */ /* 0x000fc4000000003d */
[----:B------:R-:W-:Y:S02]  /*25b0*/  FFMA R5, R14, R54, R5 ;  /* 0x000000360e057223 */ /* 0x000fe40000000005 */
[----:B------:R-:W-:Y:S02]  /*25c0*/  FFMA R57, R136, R57, R56 ;  /* 0x0000003988397223 */ /* 0x000fe40000000038 */
[-C--:B-1----:R-:W-:Y:S02]  /*25d0*/  FFMA R4, R142, R43.reuse, R121 ;  /* 0x0000002b8e047223 */ /* 0x082fe40000000079 */
[----:B------:R-:W-:Y:S01]  /*25e0*/  FFMA R38, R140, R43, R38 ;  /* 0x0000002b8c267223 */ /* 0x000fe20000000026 */
[----:B------:R-:W-:Y:S01]  /*25f0*/  LDS.128 R120, [0x1db0] ;  /* 0x001db000ff787984 */ /* 0x000fe20000000c00 */
[----:B------:R-:W-:Y:S02]  /*2600*/  FFMA R19, R7, R163, R10 ;  /* 0x000000a307137223 */ /* 0x000fe4000000000a */
[----:B------:R-:W-:-:S02]  /*2610*/  FFMA R6, R63, R161, R6 ;  /* 0x000000a13f067223 */ /* 0x000fc40000000006 */
[----:B------:R-:W-:Y:S01]  /*2620*/  FFMA R10, R162, R58, R5 ;  /* 0x0000003aa20a7223 */ /* 0x000fe20000000005 */
[----:B------:R-:W-:Y:S01]  /*2630*/  LDS.128 R60, [0x1dc0] ;  /* 0x001dc000ff3c7984 */ /* 0x000fe20000000c00 */
[----:B------:R-:W-:Y:S02]  /*2640*/  FFMA R57, R160, R54, R57 ;  /* 0x00000036a0397223 */ /* 0x000fe40000000039 */
[-C--:B------:R-:W-:Y:S02]  /*2650*/  FFMA R23, R125, R39.reuse, R4 ;  /* 0x000000277d177223 */ /* 0x080fe40000000004 */
[----:B------:R-:W-:Y:S02]  /*2660*/  FFMA R39, R127, R39, R38 ;  /* 0x000000277f277223 */ /* 0x000fe40000000026 */
[----:B------:R-:W-:Y:S02]  /*2670*/  FFMA R22, R55, R15, R10 ;  /* 0x0000000f37167223 */ /* 0x000fe4000000000a */
[----:B------:R-:W-:-:S02]  /*2680*/  FFMA R27, R7, R165, R6 ;  /* 0x000000a5071b7223 */ /* 0x000fc40000000006 */
[----:B------:R-:W-:Y:S01]  /*2690*/  FFMA R58, R164, R58, R57 ;  /* 0x0000003aa43a7223 */ /* 0x000fe20000000039 */
[----:B------:R-:W0:Y:S01]  /*26a0*/  LDS.128 R4, [0x1b20] ;  /* 0x001b2000ff047984 */ /* 0x000e220000000c00 */
[-C--:B--2---:R-:W-:Y:S02]  /*26b0*/  FFMA R10, R134, R64.reuse, R23 ;  /* 0x00000040860a7223 */ /* 0x084fe40000000017 */
[----:B------:R-:W-:Y:S02]  /*26c0*/  FFMA R39, R132, R64, R39 ;  /* 0x0000004084277223 */ /* 0x000fe40000000027 */
[----:B------:R-:W-:Y:S02]  /*26d0*/  FFMA R58, R55, R161, R58 ;  /* 0x000000a1373a7223 */ /* 0x000fe4000000003a */
[-C--:B------:R-:W-:Y:S01]  /*26e0*/  FFMA R10, R145, R76.reuse, R10 ;  /* 0x0000004c910a7223 */ /* 0x080fe2000000000a */
[----:B------:R-:W1:Y:S01]  /*26f0*/  LDS.128 R52, [0x1b40] ;  /* 0x001b4000ff347984 */ /* 0x000e620000000c00 */
[----:B------:R-:W-:-:S02]  /*2700*/  FFMA R76, R143, R76, R39 ;  /* 0x0000004c8f4c7223 */ /* 0x000fc40000000027 */
[----:B------:R-:W-:Y:S02]  /*2710*/  FFMA R23, R59, R163, R22 ;  /* 0x000000a33b177223 */ /* 0x000fe40000000016 */
[-C--:B------:R-:W-:Y:S02]  /*2720*/  FFMA R22, R135, R65.reuse, R10 ;  /* 0x0000004187167223 */ /* 0x080fe4000000000a */
[----:B------:R-:W-:Y:S02]  /*2730*/  FFMA R76, R133, R65, R76 ;  /* 0x00000041854c7223 */ /* 0x000fe4000000004c */
[-C--:B---3--:R-:W-:Y:S02]  /*2740*/  FFMA R117, R124, R46.reuse, R117 ;  /* 0x0000002e7c757223 */ /* 0x088fe40000000075 */
[----:B------:R-:W-:Y:S02]  /*2750*/  FFMA R39, R138, R77, R22 ;  /* 0x0000004d8a277223 */ /* 0x000fe40000000016 */
[----:B------:R-:W-:-:S02]  /*2760*/  FFMA R46, R126, R46, R119 ;  /* 0x0000002e7e2e7223 */ /* 0x000fc40000000077 */
[----:B------:R-:W-:Y:S02]  /*2770*/  FFMA R77, R136, R77, R76 ;  /* 0x0000004d884d7223 */ /* 0x000fe4000000004c */
[----:B----4-:R-:W-:Y:S02]  /*2780*/  FFMA R10, R142, R51, R117 ;  /* 0x000000338e0a7223 */ /* 0x010fe40000000075 */
[-C--:B------:R-:W-:Y:S01]  /*2790*/  FFMA R39, R14, R66.reuse, R39 ;  /* 0x000000420e277223 */ /* 0x080fe20000000027 */
[----:B------:R-:W-:Y:S01]  /*27a0*/  LDS.128 R116, [0x1c20] ;  /* 0x001c2000ff747984 */ /* 0x000fe20000000c00 */
[----:B------:R-:W-:Y:S02]  /*27b0*/  FFMA R31, R59, R165, R58 ;  /* 0x000000a53b1f7223 */ /* 0x000fe4000000003a */
[----:B------:R-:W-:Y:S01]  /*27c0*/  FFMA R46, R140, R51, R46 ;  /* 0x000000338c2e7223 */ /* 0x000fe2000000002e */
[----:B------:R-:W2:Y:S01]  /*27d0*/  LDS.128 R56, [0x1da0] ;  /* 0x001da000ff387984 */ /* 0x000ea20000000c00 */
[----:B------:R-:W-:-:S02]  /*27e0*/  FFMA R77, R160, R66, R77 ;  /* 0x00000042a04d7223 */ /* 0x000fc4000000004d */
[-C--:B------:R-:W-:Y:S02]  /*27f0*/  FFMA R35, R125, R47.reuse, R10 ;  /* 0x0000002f7d237223 */ /* 0x080fe4000000000a */
[-C--:B------:R-:W-:Y:S02]  /*2800*/  FFMA R22, R162, R78.reuse, R39 ;  /* 0x0000004ea2167223 */ /* 0x080fe40000000027 */
[----:B------:R-:W-:Y:S02]  /*2810*/  FFMA R47, R127, R47, R46 ;  /* 0x0000002f7f2f7223 */ /* 0x000fe4000000002e */
[----:B------:R-:W-:Y:S02]  /*2820*/  FFMA R78, R164, R78, R77 ;  /* 0x0000004ea44e7223 */ /* 0x000fe4000000004d */
[-C--:B------:R-:W-:Y:S02]  /*2830*/  FFMA R35, R134, R68.reuse, R35 ;  /* 0x0000004486237223 */ /* 0x080fe40000000023 */
[----:B------:R-:W-:-:S02]  /*2840*/  FFMA R47, R132, R68, R47 ;  /* 0x00000044842f7223 */ /* 0x000fc4000000002f */
[C---:B------:R-:W-:Y:S02]  /*2850*/  FFMA R78, R67.reuse, R161, R78 ;  /* 0x000000a1434e7223 */ /* 0x040fe4000000004e */
[----:B------:R-:W-:Y:S02]  /*2860*/  FFMA R22, R67, R15, R22 ;  /* 0x0000000f43167223 */ /* 0x000fe40000000016 */
[-C--:B------:R-:W-:Y:S01]  /*2870*/  FFMA R10, R145, R72.reuse, R35 ;  /* 0x00000048910a7223 */ /* 0x080fe20000000023 */
[----:B------:R-:W-:Y:S01]  /*2880*/  LDS.128 R64, [0x1bf0] ;  /* 0x001bf000ff407984 */ /* 0x000fe20000000c00 */
[----:B------:R-:W-:Y:S02]  /*2890*/  FFMA R72, R143, R72, R47 ;  /* 0x000000488f487223 */ /* 0x000fe4000000002f */
[C---:B------:R-:W-:Y:S02]  /*28a0*/  FFMA R43, R79.reuse, R163, R22 ;  /* 0x000000a34f2b7223 */ /* 0x040fe40000000016 */
[----:B------:R-:W-:-:S02]  /*28b0*/  FFMA R47, R79, R165, R78 ;  /* 0x000000a54f2f7223 */ /* 0x000fc4000000004e */
[----:B------:R-:W3:Y:S01]  /*28c0*/  LDS.128 R76, [0x1dd0] ;  /* 0x001dd000ff4c7984 */ /* 0x000ee20000000c00 */
[----:B------:R-:W-:Y:S02]  /*28d0*/  FFMA R10, R135, R69, R10 ;  /* 0x00000045870a7223 */ /* 0x000fe4000000000a */
[-C--:B0-----:R-:W-:Y:S02]  /*28e0*/  FFMA R113, R124, R4.reuse, R113 ;  /* 0x000000047c717223 */ /* 0x081fe40000000071 */
[----:B------:R-:W-:Y:S02]  /*28f0*/  FFMA R35, R138, R73, R10 ;  /* 0x000000498a237223 */ /* 0x000fe4000000000a */
[----:B------:R-:W-:Y:S02]  /*2900*/  FFMA R72, R133, R69, R72 ;  /* 0x0000004585487223 */ /* 0x000fe40000000048 */
[----:B------:R-:W-:Y:S02]  /*2910*/  FFMA R4, R126, R4, R111 ;  /* 0x000000047e047223 */ /* 0x000fe4000000006f */
[----:B------:R-:W-:-:S02]  /*2920*/  FFMA R35, R14, R70, R35 ;  /* 0x000000460e237223 */ /* 0x000fc40000000023 */
[----:B-1----:R-:W-:Y:S02]  /*2930*/  FFMA R10, R142, R53, R113 ;  /* 0x000000358e0a7223 */ /* 0x002fe40000000071 */
        /* <DEDUP_REMOVED lines=8> */
[----:B------:R-:W-:Y:S02]  /*29c0*/  FFMA R4, R145, R6, R4 ;  /* 0x0000000691047223 */ /* 0x000fe40000000004 */
[----:B------:R-:W-:Y:S02]  /*29d0*/  FFMA R5, R132, R54, R5 ;  /* 0x0000003684057223 */ /* 0x000fe40000000005 */
[----:B--2---:R-:W-:-:S02]  /*29e0*/  FFMA R109, R124, R58, R109 ;  /* 0x0000003a7c6d7223 */ /* 0x004fc4000000006d */
[C---:B------:R-:W-:Y:S02]  /*29f0*/  FFMA R22, R71.reuse, R15, R22 ;  /* 0x0000000f47167223 */ /* 0x040fe40000000016 */
[----:B------:R-:W-:Y:S02]  /*2a00*/  FFMA R74, R71, R161, R74 ;  /* 0x000000a1474a7223 */ /* 0x000fe4000000004a */
[----:B------:R-:W0:Y:S01]  /*2a10*/  LDS.128 R68, [0x1c10] ;  /* 0x001c1000ff447984 */ /* 0x000e220000000c00 */
[----:B------:R-:W-:Y:S02]  /*2a20*/  FFMA R51, R55, R135, R4 ;  /* 0x0000008737337223 */ /* 0x000fe40000000004 */
[----:B------:R-:W-:Y:S02]  /*2a30*/  FFMA R6, R143, R6, R5 ;  /* 0x000000068f067223 */ /* 0x000fe40000000005 */
[----:B------:R-:W-:Y:S02]  /*2a40*/  FFMA R4, R142, R63, R109 ;  /* 0x0000003f8e047223 */ /* 0x000fe4000000006d */
[----:B------:R-:W-:Y:S01]  /*2a50*/  FFMA R6, R55, R133, R6 ;  /* 0x0000008537067223 */ /* 0x000fe20000000006 */
[----:B------:R-:W-:Y:S01]  /*2a60*/  LDS.128 R108, [0x1df0] ;  /* 0x001df000ff6c7984 */ /* 0x000fe20000000c00 */
[----:B------:R-:W-:-:S02]  /*2a70*/  FFMA R5, R125, R59, R4 ;  /* 0x0000003b7d057223 */ /* 0x000fc40000000004 */
[-C--:B------:R-:W-:Y:S02]  /*2a80*/  FFMA R51, R138, R7.reuse, R51 ;  /* 0x000000078a337223 */ /* 0x080fe40000000033 */
[----:B------:R-:W-:Y:S02]  /*2a90*/  FFMA R53, R136, R7, R6 ;  /* 0x0000000788357223 */ /* 0x000fe40000000006 */
[----:B---3--:R-:W-:Y:S02]  /*2aa0*/  FFMA R10, R134, R76, R5 ;  /* 0x0000004c860a7223 */ /* 0x008fe40000000005 */
[----:B------:R-:W1:Y:S01]  /*2ab0*/  LDS.128 R4, [0x1d60] ;  /* 0x001d6000ff047984 */ /* 0x000e620000000c00 */
[----:B------:R-:W-:Y:S02]  /*2ac0*/  FFMA R58, R126, R58, R115 ;  /* 0x0000003a7e3a7223 */ /* 0x000fe40000000073 */
[C---:B------:R-:W-:Y:S01]  /*2ad0*/  FFMA R35, R75.reuse, R163, R22 ;  /* 0x000000a34b237223 */ /* 0x040fe20000000016 */
[----:B------:R-:W-:Y:S01]  /*2ae0*/  LDS.128 R112, [0x1c40] ;  /* 0x001c4000ff707984 */ /* 0x000fe20000000c00 */
[----:B------:R-:W-:-:S03]  /*2af0*/  FFMA R39, R75, R165, R74 ;  /* 0x000000a54b277223 */ /* 0x000fc6000000004a */
[----:B------:R-:W2:Y:S01]  /*2b00*/  LDS.128 R72, [0x1d80] ;  /* 0x001d8000ff487984 */ /* 0x000ea20000000c00 */
[----:B------:R-:W-:-:S04]  /*2b10*/  FFMA R58, R140, R63, R58 ;  /* 0x0000003f8c3a7223 */ /* 0x000fc8000000003a */
[----:B------:R-:W-:-:S04]  /*2b20*/  FFMA R59, R127, R59, R58 ;  /* 0x0000003b7f3b7223 */ /* 0x000fc8000000003a */
[----:B------:R-:W-:Y:S02]  /*2b30*/  FFMA R59, R132, R76, R59 ;  /* 0x0000004c843b7223 */ /* 0x000fe4000000003b */
[----:B------:R-:W-:Y:S02]  /*2b40*/  FFMA R101, R124, R66, R101 ;  /* 0x000000427c657223 */ /* 0x000fe40000000065 */
[-C--:B------:R-:W-:Y:S02]  /*2b50*/  FFMA R22, R145, R120.reuse, R10 ;  /* 0x0000007891167223 */ /* 0x080fe4000000000a */
[----:B------:R-:W-:Y:S02]  /*2b60*/  FFMA R120, R143, R120, R59 ;  /* 0x000000788f787223 */ /* 0x000fe4000000003b */
[----:B0-----:R-:W-:Y:S02]  /*2b70*/  FFMA R10, R142, R71, R101 ;  /* 0x000000478e0a7223 */ /* 0x001fe40000000065 */
[----:B------:R-:W-:-:S02]  /*2b80*/  FFMA R22, R135, R77, R22 ;  /* 0x0000004d87167223 */ /* 0x000fc40000000016 */
[----:B------:R-:W-:Y:S02]  /*2b90*/  FFMA R120, R133, R77, R120 ;  /* 0x0000004d85787223 */ /* 0x000fe40000000078 */
[----:B------:R-:W-:Y:S02]  /*2ba0*/  FFMA R55, R125, R67, R10 ;  /* 0x000000437d377223 */ /* 0x000fe4000000000a */
[-C--:B------:R-:W-:Y:S02]  /*2bb0*/  FFMA R59, R138, R121.reuse, R22 ;  /* 0x000000798a3b7223 */ /* 0x080fe40000000016 */
[----:B------:R-:W-:Y:S02]  /*2bc0*/  FFMA R121, R136, R121, R120 ;  /* 0x0000007988797223 */ /* 0x000fe40000000078 */
[----:B------:R-:W-:Y:S02]  /*2bd0*/  FFMA R55, R134, R116, R55 ;  /* 0x0000007486377223 */ /* 0x000fe40000000037 */
[----:B------:R-:W-:-:S02]  /*2be0*/  FFMA R59, R14, R78, R59 ;  /* 0x0000004e0e3b7223 */ /* 0x000fc4000000003b */
[----:B------:R-:W-:Y:S02]  /*2bf0*/  FFMA R121, R160, R78, R121 ;  /* 0x0000004ea0797223 */ /* 0x000fe40000000079 */
[----:B------:R-:W-:Y:S02]  /*2c00*/  FFMA R10, R145, R128, R55 ;  /* 0x00000080910a7223 */ /* 0x000fe40000000037 */
[----:B------:R-:W-:Y:S02]  /*2c10*/  FFMA R22, R162, R122, R59 ;  /* 0x0000007aa2167223 */ /* 0x000fe4000000003b */
[----:B-1----:R-:W-:Y:S02]  /*2c20*/  FFMA R83, R124, R4, R83 ;  /* 0x000000047c537223 */ /* 0x002fe40000000053 */
[----:B------:R-:W-:Y:S02]  /*2c30*/  FFMA R122, R164, R122, R121 ;  /* 0x0000007aa47a7223 */ /* 0x000fe40000000079 */
[----:B------:R-:W-:-:S02]  /*2c40*/  FFMA R4, R126, R4, R103 ;  /* 0x000000047e047223 */ /* 0x000fc40000000067 */
[----:B------:R-:W0:Y:S01]  /*2c50*/  LDS.128 R100, [0x1bb0] ;  /* 0x001bb000ff647984 */ /* 0x000e220000000c00 */
[----:B------:R-:W-:Y:S02]  /*2c60*/  FFMA R30, R135, R117, R10 ;  /* 0x00000075871e7223 */ /* 0x000fe4000000000a */
[C---:B------:R-:W-:Y:S02]  /*2c70*/  FFMA R22, R79.reuse, R15, R22 ;  /* 0x0000000f4f167223 */ /* 0x040fe40000000016 */
[----:B------:R-:W-:Y:S02]  /*2c80*/  FFMA R10, R79, R161, R122 ;  /* 0x000000a14f0a7223 */ /* 0x000fe4000000007a */
[----:B------:R-:W1:Y:S01]  /*2c90*/  LDS.128 R76, [0x1bd0] ;  /* 0x001bd000ff4c7984 */ /* 0x000e620000000c00 */
[----:B------:R-:W-:Y:S02]  /*2ca0*/  FFMA R66, R126, R66, R81 ;  /* 0x000000427e427223 */ /* 0x000fe40000000051 */
[----:B--2---:R-:W-:-:S02]  /*2cb0*/  FFMA R38, R142, R73, R83 ;  /* 0x000000498e267223 */ /* 0x004fc40000000053 */
[----:B------:R-:W2:Y:S01]  /*2cc0*/  LDS.128 R80, [0x1e30] ;  /* 0x001e3000ff507984 */ /* 0x000ea20000000c00 */
[----:B------:R-:W-:Y:S02]  /*2cd0*/  FFMA R55, R138, R129, R30 ;  /* 0x000000818a377223 */ /* 0x000fe4000000001e */
[----:B------:R-:W-:Y:S02]  /*2ce0*/  FFMA R4, R140, R73, R4 ;  /* 0x000000498c047223 */ /* 0x000fe40000000004 */
[----:B------:R-:W-:-:S04]  /*2cf0*/  FFMA R55, R14, R118, R55 ;  /* 0x000000760e377223 */ /* 0x000fc80000000037 */
[----:B------:R-:W-:Y:S02]  /*2d00*/  FFMA R30, R162, R130, R55 ;  /* 0x00000082a21e7223 */ /* 0x000fe40000000037 */
[-C--:B------:R-:W-:Y:S02]  /*2d10*/  FFMA R55, R125, R5.reuse, R38 ;  /* 0x000000057d377223 */ /* 0x080fe40000000026 */
[----:B------:R-:W-:Y:S02]  /*2d20*/  FFMA R5, R127, R5, R4 ;  /* 0x000000057f057223 */ /* 0x000fe40000000004 */
[----:B------:R-:W-:Y:S02]  /*2d30*/  FFMA R46, R134, R74, R55 ;  /* 0x0000004a862e7223 */ /* 0x000fe40000000037 */
[-C--:B0-----:R-:W-:Y:S02]  /*2d40*/  FFMA R85, R124, R100.reuse, R85 ;  /* 0x000000647c557223 */ /* 0x081fe40000000055 */
[----:B------:R-:W-:-:S02]  /*2d50*/  FFMA R97, R126, R100, R97 ;  /* 0x000000647e617223 */ /* 0x000fc40000000061 */
[-C--:B-1----:R-:W-:Y:S02]  /*2d60*/  FFMA R4, R142, R77.reuse, R85 ;  /* 0x0000004d8e047223 */ /* 0x082fe40000000055 */
[----:B------:R-:W-:Y:S02]  /*2d70*/  FFMA R38, R140, R77, R97 ;  /* 0x0000004d8c267223 */ /* 0x000fe40000000061 */
[-C--:B------:R-:W-:Y:S01]  /*2d80*/  FFMA R55, R125, R101.reuse, R4 ;  /* 0x000000657d377223 */ /* 0x080fe20000000004 */
[----:B------:R-:W-:Y:S01]  /*2d90*/  LDS R77, [R189.X4+0xda0] ;  /* 0x000da000bd4d7984 */ /* 0x000fe20000004800 */
[----:B------:R-:W-:Y:S02]  /*2da0*/  FFMA R101, R127, R101, R38 ;  /* 0x000000657f657223 */ /* 0x000fe40000000026 */
[C---:B------:R-:W-:Y:S02]  /*2db0*/  FFMA R4, R124.reuse, R112, R87 ;  /* 0x000000707c047223 */ /* 0x040fe40000000057 */
[----:B--2---:R-:W-:Y:S01]  /*2dc0*/  FFMA R38, R124, R82, R93 ;  /* 0x000000527c267223 */ /* 0x004fe2000000005d */
[----:B------:R-:W0:Y:S01]  /*2dd0*/  LDS.128 R84, [0x1e10] ;  /* 0x001e1000ff547984 */ /* 0x000e220000000c00 */
[----:B------:R-:W-:-:S02]  /*2de0*/  FFMA R112, R126, R112, R105 ;  /* 0x000000707e707223 */ /* 0x000fc40000000069 */
[----:B------:R-:W-:Y:S02]  /*2df0*/  FFMA R82, R126, R82, R107 ;  /* 0x000000527e527223 */ /* 0x000fe4000000006b */
[----:B------:R-:W1:Y:S01]  /*2e00*/  LDS.128 R104, [0x1e80] ;  /* 0x001e8000ff687984 */ /* 0x000e620000000c00 */
[----:B------:R-:W-:Y:S02]  /*2e10*/  FFMA R5, R132, R74, R5 ;  /* 0x0000004a84057223 */ /* 0x000fe40000000005 */
[----:B------:R-:W-:Y:S02]  /*2e20*/  FFMA R46, R145, R6, R46 ;  /* 0x00000006912e7223 */ /* 0x000fe4000000002e */
[----:B------:R-:W-:Y:S02]  /*2e30*/  FFMA R91, R124, R108, R91 ;  /* 0x0000006c7c5b7223 */ /* 0x000fe4000000005b */
[----:B------:R-:W-:Y:S02]  /*2e40*/  FFMA R6, R143, R6, R5 ;  /* 0x000000068f067223 */ /* 0x000fe40000000005 */
[----:B------:R-:W-:-:S02]  /*2e50*/  FFMA R99, R126, R108, R99 ;  /* 0x0000006c7e637223 */ /* 0x000fc40000000063 */
[----:B------:R-:W-:Y:S02]  /*2e60*/  FFMA R5, R75, R135, R46 ;  /* 0x000000874b057223 */ /* 0x000fe4000000002e */
[-C--:B0-----:R-:W-:Y:S02]  /*2e70*/  FFMA R46, R142, R85.reuse, R91 ;  /* 0x000000558e2e7223 */ /* 0x081fe4000000005b */
[-C--:B-1----:R-:W-:Y:S02]  /*2e80*/  FFMA R124, R124, R104.reuse, R89 ;  /* 0x000000687c7c7223 */ /* 0x082fe40000000059 */
[----:B------:R-:W0:Y:S01]  /*2e90*/  LDS.128 R88, [0x1c60] ;  /* 0x001c6000ff587984 */ /* 0x000e220000000c00 */
[----:B------:R-:W-:Y:S02]  /*2ea0*/  FFMA R104, R126, R104, R95 ;  /* 0x000000687e687223 */ /* 0x000fe4000000005f */
[C---:B------:R-:W-:Y:S01]  /*2eb0*/  FFMA R54, R140.reuse, R85, R99 ;  /* 0x000000558c367223 */ /* 0x040fe20000000063 */
[----:B------:R-:W1:Y:S04]  /*2ec0*/  LDS.128 R92, [0x1e50] ;  /* 0x001e5000ff5c7984 */ /* 0x000e680000000c00 */
[----:B------:R-:W2:Y:S01]  /*2ed0*/  LDS.128 R96, [0x1ea0] ;  /* 0x001ea000ff607984 */ /* 0x000ea20000000c00 */
        /* <DEDUP_REMOVED lines=8> */
[-C--:B------:R-:W-:Y:S02]  /*2f60*/  FFMA R63, R125, R109.reuse, R46 ;  /* 0x0000006d7d3f7223 */ /* 0x080fe4000000002e */
[----:B------:R-:W-:Y:S02]  /*2f70*/  FFMA R109, R127, R109, R54 ;  /* 0x0000006d7f6d7223 */ /* 0x000fe40000000036 */
[-C--:B0-----:R-:W-:Y:S02]  /*2f80*/  FFMA R4, R142, R89.reuse, R4 ;  /* 0x000000598e047223 */ /* 0x081fe40000000004 */
[----:B------:R-:W-:Y:S02]  /*2f90*/  FFMA R112, R140, R89, R112 ;  /* 0x000000598c707223 */ /* 0x000fe40000000070 */
[----:B-1----:R-:W-:-:S02]  /*2fa0*/  FFMA R38, R142, R95, R38 ;  /* 0x0000005f8e267223 */ /* 0x002fc40000000026 */
[----:B------:R-:W-:Y:S02]  /*2fb0*/  FFMA R82, R140, R95, R82 ;  /* 0x0000005f8c527223 */ /* 0x000fe40000000052 */
[-C--:B--2---:R-:W-:Y:S02]  /*2fc0*/  FFMA R124, R142, R97.reuse, R124 ;  /* 0x000000618e7c7223 */ /* 0x084fe4000000007c */
[----:B------:R-:W-:Y:S02]  /*2fd0*/  FFMA R104, R140, R97, R104 ;  /* 0x000000618c687223 */ /* 0x000fe40000000068 */
[----:B------:R-:W-:Y:S02]  /*2fe0*/  FFMA R67, R125, R113, R4 ;  /* 0x000000717d437223 */ /* 0x000fe40000000004 */
[-C--:B------:R-:W-:Y:S02]  /*2ff0*/  FFMA R95, R138, R7.reuse, R5 ;  /* 0x000000078a5f7223 */ /* 0x080fe40000000005 */
[----:B------:R-:W-:-:S02]  /*3000*/  FFMA R97, R136, R7, R75 ;  /* 0x0000000788617223 */ /* 0x000fc4000000004b */
[----:B------:R-:W0:Y:S01]  /*3010*/  LDS.128 R4, [0x1e60] ;  /* 0x001e6000ff047984 */ /* 0x000e220000000c00 */
[----:B------:R-:W-:Y:S02]  /*3020*/  FFMA R71, R125, R105, R124 ;  /* 0x000000697d477223 */ /* 0x000fe4000000007c */
[----:B------:R-:W-:Y:S01]  /*3030*/  FFMA R113, R127, R113, R112 ;  /* 0x000000717f717223 */ /* 0x000fe20000000070 */
[----:B------:R-:W-:Y:S01]  /*3040*/  LDS R75, [R189.X4+0x13f8] ;  /* 0x0013f800bd4b7984 */ /* 0x000fe20000004800 */
[-C--:B------:R-:W-:Y:S02]  /*3050*/  FFMA R55, R125, R83.reuse, R38 ;  /* 0x000000537d377223 */ /* 0x080fe40000000026 */
[C---:B------:R-:W-:Y:S02]  /*3060*/  FFMA R59, R127.reuse, R83, R82 ;  /* 0x000000537f3b7223 */ /* 0x040fe40000000052 */
[----:B------:R-:W-:Y:S02]  /*3070*/  FFMA R105, R127, R105, R104 ;  /* 0x000000697f697223 */ /* 0x000fe40000000068 */
[----:B------:R-:W1:Y:S01]  /*3080*/  LDS.128 R124, [0x1e40] ;  /* 0x001e4000ff7c7984 */ /* 0x000e620000000c00 */
[----:B------:R-:W-:-:S02]  /*3090*/  FFMA R101, R132, R78, R101 ;  /* 0x0000004e84657223 */ /* 0x000fc40000000065 */
[C---:B------:R-:W-:Y:S02]  /*30a0*/  FFMA R63, R134.reuse, R86, R63 ;  /* 0x00000056863f7223 */ /* 0x040fe4000000003f */
[----:B------:R-:W-:Y:S02]  /*30b0*/  FFMA R102, R143, R102, R101 ;  /* 0x000000668f667223 */ /* 0x000fe40000000065 */
[----:B------:R-:W-:Y:S02]  /*30c0*/  FFMA R38, R145, R110, R63 ;  /* 0x0000006e91267223 */ /* 0x000fe4000000003f */
[----:B------:R-:W-:Y:S02]  /*30d0*/  FFMA R67, R134, R90, R67 ;  /* 0x0000005a86437223 */ /* 0x000fe40000000043 */
[----:B------:R-:W-:Y:S02]  /*30e0*/  FFMA R102, R79, R133, R102 ;  /* 0x000000854f667223 */ /* 0x000fe40000000066 */
[----:B------:R-:W-:-:S02]  /*30f0*/  FFMA R79, R87, R135, R38 ;  /* 0x00000087574f7223 */ /* 0x000fc40000000026 */
[----:B------:R-:W-:Y:S02]  /*3100*/  FFMA R38, R145, R114, R67 ;  /* 0x0000007291267223 */ /* 0x000fe40000000043 */
[C---:B------:R-:W-:Y:S02]  /*3110*/  FFMA R109, R132.reuse, R86, R109 ;  /* 0x00000056846d7223 */ /* 0x040fe4000000006d */
[----:B------:R-:W-:Y:S02]  /*3120*/  FFMA R38, R91, R135, R38 ;  /* 0x000000875b267223 */ /* 0x000fe40000000026 */
[----:B------:R-:W-:Y:S02]  /*3130*/  FFMA R113, R132, R90, R113 ;  /* 0x0000005a84717223 */ /* 0x000fe40000000071 */
[----:B------:R-:W-:Y:S02]  /*3140*/  FFMA R71, R134, R98, R71 ;  /* 0x0000006286477223 */ /* 0x000fe40000000047 */
[----:B------:R-:W-:-:S02]  /*3150*/  FFMA R110, R143, R110, R109 ;  /* 0x0000006e8f6e7223 */ /* 0x000fc4000000006d */
[----:B------:R-:W-:Y:S02]  /*3160*/  FFMA R105, R132, R98, R105 ;  /* 0x0000006284697223 */ /* 0x000fe40000000069 */
[----:B------:R-:W-:Y:S02]  /*3170*/  FFMA R85, R138, R115, R38 ;  /* 0x000000738a557223 */ /* 0x000fe40000000026 */
[----:B------:R-:W-:Y:S02]  /*3180*/  FFMA R114, R143, R114, R113 ;  /* 0x000000728f727223 */ /* 0x000fe40000000071 */
[-C--:B------:R-:W-:Y:S02]  /*3190*/  FFMA R38, R145, R106.reuse, R71 ;  /* 0x0000006a91267223 */ /* 0x080fe40000000047 */
[----:B------:R-:W-:Y:S02]  /*31a0*/  FFMA R83, R87, R133, R110 ;  /* 0x0000008557537223 */ /* 0x000fe4000000006e */
[----:B------:R-:W-:-:S02]  /*31b0*/  FFMA R106, R143, R106, R105 ;  /* 0x0000006a8f6a7223 */ /* 0x000fc40000000069 */
[----:B------:R-:W-:Y:S02]  /*31c0*/  FFMA R89, R91, R133, R114 ;  /* 0x000000855b597223 */ /* 0x000fe40000000072 */
[-C--:B------:R-:W-:Y:S02]  /*31d0*/  FFMA R147, R138, R103.reuse, R147 ;  /* 0x000000678a937223 */ /* 0x080fe40000000093 */
[----:B------:R-:W-:Y:S02]  /*31e0*/  FFMA R149, R136, R103, R102 ;  /* 0x0000006788957223 */ /* 0x000fe40000000066 */
[-C--:B------:R-:W-:Y:S01]  /*31f0*/  FFMA R79, R138, R111.reuse, R79 ;  /* 0x0000006f8a4f7223 */ /* 0x080fe2000000004f */
[----:B------:R-:W2:Y:S01]  /*3200*/  LDS.128 R100, [0x1ac0] ;  /* 0x001ac000ff647984 */ /* 0x000ea20000000c00 */
[----:B------:R-:W-:Y:S02]  /*3210*/  FFMA R83, R136, R111, R83 ;  /* 0x0000006f88537223 */ /* 0x000fe40000000053 */
[C---:B------:R-:W-:Y:S01]  /*3220*/  FFMA R38, R99.reuse, R135, R38 ;  /* 0x0000008763267223 */ /* 0x040fe20000000026 */
[----:B------:R-:W3:Y:S01]  /*3230*/  LDS.128 R108, [0x1d00] ;  /* 0x001d0000ff6c7984 */ /* 0x000ee20000000c00 */
[----:B------:R-:W-:-:S02]  /*3240*/  FFMA R91, R99, R133, R106 ;  /* 0x00000085635b7223 */ /* 0x000fc4000000006a */
[-C--:B------:R-:W-:Y:S02]  /*3250*/  FFMA R87, R138, R107.reuse, R38 ;  /* 0x0000006b8a577223 */ /* 0x080fe40000000026 */
[C---:B------:R-:W-:Y:S02]  /*3260*/  FFMA R91, R136.reuse, R107, R91 ;  /* 0x0000006b885b7223 */ /* 0x040fe4000000005b */
[----:B------:R-:W-:Y:S01]  /*3270*/  FFMA R89, R136, R115, R89 ;  /* 0x0000007388597223 */ /* 0x000fe20000000059 */
[----:B------:R-:W4:Y:S01]  /*3280*/  LDS.128 R104, [0x1aa0] ;  /* 0x001aa000ff687984 */ /* 0x000f220000000c00 */
[----:B0-----:R-:W-:-:S03]  /*3290*/  FFMA R55, R134, R4, R55 ;  /* 0x0000000486377223 */ /* 0x001fc60000000037 */
[----:B------:R-:W0:Y:S01]  /*32a0*/  LDS.128 R112, [0x1ce0] ;  /* 0x001ce000ff707984 */ /* 0x000e220000000c00 */
[----:B------:R-:W-:Y:S02]  /*32b0*/  FFMA R59, R132, R4, R59 ;  /* 0x00000004843b7223 */ /* 0x000fe4000000003b */
[-C--:B-1----:R-:W-:Y:S02]  /*32c0*/  FFMA R4, R145, R124.reuse, R55 ;  /* 0x0000007c91047223 */ /* 0x082fe40000000037 */
[----:B------:R-:W-:Y:S02]  /*32d0*/  FFMA R124, R143, R124, R59 ;  /* 0x0000007c8f7c7223 */ /* 0x000fe4000000003b */
[----:B------:R-:W-:Y:S02]  /*32e0*/  FFMA R128, R133, R117, R128 ;  /* 0x0000007585807223 */ /* 0x000fe40000000080 */
[-C--:B------:R-:W-:Y:S02]  /*32f0*/  FFMA R4, R135, R5.reuse, R4 ;  /* 0x0000000587047223 */ /* 0x080fe40000000004 */
[----:B------:R-:W-:-:S02]  /*3300*/  FFMA R124, R133, R5, R124 ;  /* 0x00000005857c7223 */ /* 0x000fc4000000007c */
[----:B------:R-:W-:Y:S01]  /*3310*/  FFMA R129, R136, R129, R128 ;  /* 0x0000008188817223 */ /* 0x000fe20000000080 */
[----:B------:R-:W-:Y:S01]  /*3320*/  LDS.128 R132, [0x1be0] ;  /* 0x001be000ff847984 */ /* 0x000fe20000000c00 */
[-C--:B------:R-:W-:Y:S02]  /*3330*/  FFMA R5, R138, R125.reuse, R4 ;  /* 0x0000007d8a057223 */ /* 0x080fe40000000004 */
[----:B------:R-:W-:Y:S02]  /*3340*/  FFMA R125, R136, R125, R124 ;  /* 0x0000007d887d7223 */ /* 0x000fe4000000007c */
[----:B------:R-:W-:Y:S02]  /*3350*/  FFMA R129, R160, R118, R129 ;  /* 0x00000076a0817223 */ /* 0x000fe40000000081 */
[-C--:B------:R-:W-:Y:S02]  /*3360*/  FFMA R5, R14, R6.reuse, R5 ;  /* 0x000000060e057223 */ /* 0x080fe40000000005 */
[----:B------:R-:W-:-:S02]  /*3370*/  FFMA R125, R160, R6, R125 ;  /* 0x00000006a07d7223 */ /* 0x000fc4000000007d */
[----:B------:R-:W-:Y:S02]  /*3380*/  FFMA R130, R164, R130, R129 ;  /* 0x00000082a4827223 */ /* 0x000fe40000000081 */
[-C--:B------:R-:W-:Y:S02]  /*3390*/  FFMA R4, R162, R126.reuse, R5 ;  /* 0x0000007ea2047223 */ /* 0x080fe40000000005 */
[----:B------:R-:W-:Y:S02]  /*33a0*/  FFMA R126, R164, R126, R125 ;  /* 0x0000007ea47e7223 */ /* 0x000fe4000000007d */
[C---:B------:R-:W-:Y:S02]  /*33b0*/  FFMA R30, R119.reuse, R15, R30 ;  /* 0x0000000f771e7223 */ /* 0x040fe4000000001e */
[-C--:B------:R-:W-:Y:S02]  /*33c0*/  FFMA R130, R119, R161.reuse, R130 ;  /* 0x000000a177827223 */ /* 0x080fe40000000082 */
[----:B------:R-:W1:Y:S01]  /*33d0*/  LDS.128 R116, [0x1b50] ;  /* 0x001b5000ff747984 */ /* 0x000e620000000c00 */
[----:B------:R-:W-:-:S02]  /*33e0*/  FFMA R126, R7, R161, R126 ;  /* 0x000000a1077e7223 */ /* 0x000fc4000000007e */
[----:B------:R-:W-:Y:S02]  /*33f0*/  FFMA R4, R7, R15, R4 ;  /* 0x0000000f07047223 */ /* 0x000fe40000000004 */
[C---:B------:R-:W-:Y:S02]  /*3400*/  FFMA R55, R123.reuse, R163, R22 ;  /* 0x000000a37b377223 */ /* 0x040fe40000000016 */
[----:B------:R-:W-:Y:S01]  /*3410*/  FFMA R59, R123, R165, R10 ;  /* 0x000000a57b3b7223 */ /* 0x000fe2000000000a */
[----:B------:R-:W-:Y:S01]  /*3420*/  LDS R22, [R189.X4+0x1464] ;  /* 0x00146400bd167984 */ /* 0x000fe20000004800 */
[----:B------:R-:W-:-:S03]  /*3430*/  FFMA R71, R127, R163, R4 ;  /* 0x000000a37f477223 */ /* 0x000fc60000000004 */
[----:B------:R-:W5:Y:S01]  /*3440*/  LDS.128 R120, [0x1b30] ;  /* 0x001b3000ff787984 */ /* 0x000f620000000c00 */
[----:B------:R-:W-:-:S03]  /*3450*/  FFMA R73, R127, R165, R126 ;  /* 0x000000a57f497223 */ /* 0x000fc6000000007e */
[----:B------:R-:W5:Y:S01]  /*3460*/  LDS.128 R124, [0x1d90] ;  /* 0x001d9000ff7c7984 */ /* 0x000f620000000c00 */
[C---:B------:R-:W-:Y:S02]  /*3470*/  FFMA R63, R131.reuse, R163, R30 ;  /* 0x000000a3833f7223 */ /* 0x040fe4000000001e */
[----:B------:R-:W-:Y:S01]  /*3480*/  FFMA R67, R131, R165, R130 ;  /* 0x000000a583437223 */ /* 0x000fe20000000082 */
[----:B------:R-:W-:Y:S01]  /*3490*/  LDS R30, [R189.X4+0xe0c] ;  /* 0x000e0c00bd1e7984 */ /* 0x000fe20000004800 */
[-C--:B--2---:R-:W-:Y:S02]  /*34a0*/  FFMA R11, R14, R100.reuse, R11 ;  /* 0x000000640e0b7223 */ /* 0x084fe4000000000b */
[----:B------:R-:W-:Y:S01]  /*34b0*/  FFMA R137, R160, R100, R137 ;  /* 0x00000064a0897223 */ /* 0x000fe20000000089 */
[----:B------:R-:W2:Y:S01]  /*34c0*/  LDS.128 R128, [0x1d70] ;  /* 0x001d7000ff807984 */ /* 0x000ea20000000c00 */
[----:B---3--:R-:W-:Y:S02]  /*34d0*/  FFMA R139, R14, R108, R139 ;  /* 0x0000006c0e8b7223 */ /* 0x008fe4000000008b */
[----:B----4-:R-:W-:-:S02]  /*34e0*/  FFMA R4, R162, R104, R11 ;  /* 0x00000068a2047223 */ /* 0x010fc4000000000b */
[----:B------:R-:W-:Y:S01]  /*34f0*/  FFMA R104, R164, R104, R137 ;  /* 0x00000068a4687223 */ /* 0x000fe20000000089 */
[----:B------:R-:W-:Y:S01]  /*3500*/  LDS.64 R10, [R189.X4+0xe8] ;  /* 0x0000e800bd0a7984 */ /* 0x000fe20000004a00 */
[----:B0-----:R-:W-:-:S03]  /*3510*/  FFMA R6, R162, R112, R139 ;  /* 0x00000070a2067223 */ /* 0x001fc6000000008b */
[----:B------:R-:W0:Y:S01]  /*3520*/  LDS.128 R136, [0x1bc0] ;  /* 0x001bc000ff887984 */ /* 0x000e220000000c00 */
[C---:B------:R-:W-:Y:S02]  /*3530*/  FFMA R6, R15.reuse, R109, R6 ;  /* 0x0000006d0f067223 */ /* 0x040fe40000000006 */
[----:B------:R-:W-:Y:S02]  /*3540*/  FFMA R4, R15, R101, R4 ;  /* 0x000000650f047223 */ /* 0x000fe40000000004 */
[-C--:B-1----:R-:W-:Y:S02]  /*3550*/  FFMA R51, R14, R116.reuse, R51 ;  /* 0x000000740e337223 */ /* 0x082fe40000000033 */
[----:B------:R-:W-:Y:S02]  /*3560*/  FFMA R53, R160, R116, R53 ;  /* 0x00000074a0357223 */ /* 0x000fe40000000035 */
[C---:B------:R-:W-:Y:S02]  /*3570*/  FFMA R5, R163.reuse, R113, R6 ;  /* 0x00000071a3057223 */ /* 0x040fe40000000006 */
[----:B------:R-:W-:-:S02]  /*3580*/  FFMA R4, R163, R105, R4 ;  /* 0x00000069a3047223 */ /* 0x000fc40000000004 */
[----:B------:R-:W-:Y:S02]  /*3590*/  FFMA R141, R160, R108, R141 ;  /* 0x0000006ca08d7223 */ /* 0x000fe4000000008d */
[-C--:B-----5:R-:W-:Y:S02]  /*35a0*/  FFMA R6, R162, R120.reuse, R51 ;  /* 0x00000078a2067223 */ /* 0x0a0fe40000000033 */
[----:B------:R-:W-:Y:S02]  /*35b0*/  FFMA R120, R164, R120, R53 ;  /* 0x00000078a4787223 */ /* 0x000fe40000000035 */
[C---:B------:R-:W-:Y:S02]  /*35c0*/  FFMA R53, R77.reuse, R110, R5 ;  /* 0x0000006e4d357223 */ /* 0x040fe40000000005 */
[----:B------:R-:W-:Y:S02]  /*35d0*/  FFMA R5, R14, R124, R95 ;  /* 0x0000007c0e057223 */ /* 0x000fe4000000005f */
[----:B------:R-:W-:-:S02]  /*35e0*/  FFMA R51, R77, R102, R4 ;  /* 0x000000664d337223 */ /* 0x000fc40000000004 */
[----:B------:R-:W-:Y:S02]  /*35f0*/  FFMA R147, R14, R132, R147 ;  /* 0x000000840e937223 */ /* 0x000fe40000000093 */
[----:B--2---:R-:W-:Y:S02]  /*3600*/  FFMA R4, R162, R128, R5 ;  /* 0x00000080a2047223 */ /* 0x004fe40000000005 */
[----:B------:R-:W-:Y:S02]  /*3610*/  FFMA R112, R164, R112, R141 ;  /* 0x00000070a4707223 */ /* 0x000fe4000000008d */
[----:B------:R-:W-:Y:S01]  /*3620*/  FFMA R149, R160, R132, R149 ;  /* 0x00000084a0957223 */ /* 0x000fe20000000095 */
[----:B------:R-:W1:Y:S01]  /*3630*/  LDS.128 R140, [0x1e20] ;  /* 0x001e2000ff8c7984 */ /* 0x000e620000000c00 */
[----:B------:R-:W-:Y:S02]  /*3640*/  FFMA R38, R15, R125, R4 ;  /* 0x0000007d0f267223 */ /* 0x000fe40000000004 */
[----:B0-----:R-:W-:-:S02]  /*3650*/  FFMA R4, R162, R136, R147 ;  /* 0x00000088a2047223 */ /* 0x001fc40000000093 */
[----:B------:R-:W-:Y:S01]  /*3660*/  FFMA R136, R164, R136, R149 ;  /* 0x00000088a4887223 */ /* 0x000fe20000000095 */
[----:B------:R-:W0:Y:S04]  /*3670*/  LDS.128 R144, [0x1e00] ;  /* 0x001e0000ff907984 */ /* 0x000e280000000c00 */
[----:B------:R-:W2:Y:S01]  /*3680*/  LDS.128 R148, [0x1c70] ;  /* 0x001c7000ff947984 */ /* 0x000ea20000000c00 */
[----:B------:R-:W-:-:S04]  /*3690*/  FFMA R4, R15, R133, R4 ;  /* 0x000000850f047223 */ /* 0x000fc80000000004 */
[----:B------:R-:W-:Y:S02]  /*36a0*/  FFMA R46, R163, R137, R4 ;  /* 0x00000089a32e7223 */ /* 0x000fe40000000004 */
[----:B------:R-:W-:Y:S02]  /*36b0*/  FFMA R6, R15, R117, R6 ;  /* 0x000000750f067223 */ /* 0x000fe40000000006 */
[----:B------:R-:W-:Y:S02]  /*36c0*/  FFMA R7, R160, R124, R97 ;  /* 0x0000007ca0077223 */ /* 0x000fe40000000061 */
[----:B------:R-:W-:Y:S02]  /*36d0*/  FFMA R6, R163, R121, R6 ;  /* 0x00000079a3067223 */ /* 0x000fe40000000006 */
[----:B-1----:R-:W-:-:S04]  /*36e0*/  FFMA R79, R14, R140, R79 ;  /* 0x0000008c0e4f7223 */ /* 0x002fc8000000004f */
[----:B0-----:R-:W-:Y:S02]  /*36f0*/  FFMA R4, R162, R144, R79 ;  /* 0x00000090a2047223 */ /* 0x001fe4000000004f */
[----:B--2---:R-:W-:Y:S02]  /*3700*/  FFMA R85, R14, R148, R85 ;  /* 0x000000940e557223 */ /* 0x004fe40000000055 */
[----:B------:R-:W-:Y:S02]  /*3710*/  FFMA R54, R15, R141, R4 ;  /* 0x0000008d0f367223 */ /* 0x000fe40000000004 */
[----:B------:R-:W-:-:S04]  /*3720*/  FFMA R4, R162, R152, R85 ;  /* 0x00000098a2047223 */ /* 0x000fc80000000055 */
[----:B------:R-:W-:Y:S02]  /*3730*/  FFMA R4, R15, R149, R4 ;  /* 0x000000950f047223 */ /* 0x000fe40000000004 */
[----:B------:R-:W-:Y:S02]  /*3740*/  FFMA R95, R77, R118, R6 ;  /* 0x000000764d5f7223 */ /* 0x000fe40000000006 */
[----:B------:R-:W-:Y:S02]  /*3750*/  FFMA R128, R164, R128, R7 ;  /* 0x00000080a4807223 */ /* 0x000fe40000000007 */
[----:B------:R-:W-:Y:S02]  /*3760*/  FFMA R58, R163, R153, R4 ;  /* 0x00000099a33a7223 */ /* 0x000fe40000000004 */
[----:B------:R-:W0:Y:S01]  /*3770*/  LDS.128 R4, [0x1e90] ;  /* 0x001e9000ff047984 */ /* 0x000e220000000c00 */
[----:B------:R-:W-:Y:S02]  /*3780*/  FFMA R87, R14, R156, R87 ;  /* 0x0000009c0e577223 */ /* 0x000fe40000000057 */
[----:B------:R-:W-:-:S02]  /*3790*/  FFMA R104, R161, R101, R104 ;  /* 0x00000065a1687223 */ /* 0x000fc40000000068 */
[----:B0-----:R-:W-:-:S04]  /*37a0*/  FFMA R162, R162, R4, R87 ;  /* 0x00000004a2a27223 */ /* 0x001fc80000000057 */
[----:B------:R-:W-:Y:S02]  /*37b0*/  FFMA R162, R15, R157, R162 ;  /* 0x0000009d0fa27223 */ /* 0x000fe400000000a2 */
[----:B------:R-:W0:Y:S01]  /*37c0*/  LDS.64 R14, [R189.X4+0x740] ;  /* 0x00074000bd0e7984 */ /* 0x000e220000004a00 */
[----:B------:R-:W-:Y:S02]  /*37d0*/  FFMA R112, R161, R109, R112 ;  /* 0x0000006da1707223 */ /* 0x000fe40000000070 */
[C---:B------:R-:W-:Y:S02]  /*37e0*/  FFMA R99, R165.reuse, R105, R104 ;  /* 0x00000069a5637223 */ /* 0x040fe40000000068 */
[----:B------:R-:W-:Y:S02]  /*37f0*/  FFMA R101, R165, R113, R112 ;  /* 0x00000071a5657223 */ /* 0x000fe40000000070 */
[C---:B------:R-:W-:Y:S02]  /*3800*/  FFMA R99, R75.reuse, R102, R99 ;  /* 0x000000664b637223 */ /* 0x040fe40000000063 */
[----:B------:R-:W-:-:S02]  /*3810*/  FFMA R101, R75, R110, R101 ;  /* 0x0000006e4b657223 */ /* 0x000fc40000000065 */
[----:B------:R-:W-:Y:S02]  /*3820*/  FFMA R51, R10, R106, R51 ;  /* 0x0000006a0a337223 */ /* 0x000fe40000000033 */
[----:B------:R-:W-:Y:S02]  /*3830*/  FFMA R91, R160, R156, R91 ;  /* 0x0000009ca05b7223 */ /* 0x000fe4000000005b */
[C---:B------:R-:W-:Y:S02]  /*3840*/  FFMA R120, R161.reuse, R117, R120 ;  /* 0x00000075a1787223 */ /* 0x040fe40000000078 */
[----:B------:R-:W-:Y:S02]  /*3850*/  FFMA R4, R164, R4, R91 ;  /* 0x00000004a4047223 */ /* 0x000fe4000000005b */
[----:B------:R-:W-:Y:S02]  /*3860*/  FFMA R128, R161, R125, R128 ;  /* 0x0000007da1807223 */ /* 0x000fe40000000080 */
[----:B0-----:R-:W-:-:S02]  /*3870*/  FFMA R99, R14, R106, R99 ;  /* 0x0000006a0e637223 */ /* 0x001fc40000000063 */
[----:B------:R-:W-:Y:S02]  /*3880*/  FFMA R104, R14, R114, R101 ;  /* 0x000000720e687223 */ /* 0x000fe40000000065 */
[-C--:B------:R-:W-:Y:S02]  /*3890*/  FFMA R106, R30, R103.reuse, R51 ;  /* 0x000000671e6a7223 */ /* 0x080fe40000000033 */
[----:B------:R-:W-:Y:S02]  /*38a0*/  FFMA R112, R22, R103, R99 ;  /* 0x0000006716707223 */ /* 0x000fe40000000063 */
[----:B------:R-:W0:Y:S01]  /*38b0*/  LDS.128 R100, [0x1a80] ;  /* 0x001a8000ff647984 */ /* 0x000e220000000c00 */
[----:B------:R-:W-:Y:S02]  /*38c0*/  FFMA R120, R165, R121, R120 ;  /* 0x00000079a5787223 */ /* 0x000fe40000000078 */
[----:B------:R-:W-:Y:S02]  /*38d0*/  FFMA R38, R163, R129, R38 ;  /* 0x00000081a3267223 */ /* 0x000fe40000000026 */
[----:B------:R-:W-:-:S02]  /*38e0*/  FFMA R4, R161, R157, R4 ;  /* 0x0000009da1047223 */ /* 0x000fc40000000004 */
[----:B------:R-:W-:Y:S02]  /*38f0*/  FFMA R129, R165, R129, R128 ;  /* 0x00000081a5817223 */ /* 0x000fe40000000080 */
[----:B------:R-:W-:Y:S02]  /*3900*/  FFMA R97, R75, R118, R120 ;  /* 0x000000764b617223 */ /* 0x000fe40000000078 */
[-C--:B------:R-:W-:Y:S02]  /*3910*/  FFMA R87, R163, R5.reuse, R162 ;  /* 0x00000005a3577223 */ /* 0x080fe400000000a2 */
[----:B------:R-:W-:Y:S02]  /*3920*/  FFMA R85, R165, R5, R4 ;  /* 0x00000005a5557223 */ /* 0x000fe40000000004 */
[-C--:B------:R-:W-:Y:S02]  /*3930*/  FFMA R5, R77, R126.reuse, R38 ;  /* 0x0000007e4d057223 */ /* 0x080fe40000000026 */
[----:B------:R-:W-:-:S02]  /*3940*/  FFMA R129, R75, R126, R129 ;  /* 0x0000007e4b817223 */ /* 0x000fc40000000081 */
[C---:B------:R-:W-:Y:S02]  /*3950*/  FFMA R83, R160.reuse, R140, R83 ;  /* 0x0000008ca0537223 */ /* 0x040fe40000000053 */
        /* <DEDUP_REMOVED lines=8> */
[----:B------:R-:W-:Y:S02]  /*39e0*/  FFMA R104, R22, R111, R104 ;  /* 0x0000006f16687223 */ /* 0x000fe40000000068 */
[C---:B------:R-:W-:Y:S02]  /*39f0*/  FFMA R144, R164.reuse, R144, R83 ;  /* 0x00000090a4907223 */ /* 0x040fe40000000053 */
[----:B------:R-:W-:-:S02]  /*3a00*/  FFMA R152, R164, R152, R89 ;  /* 0x00000098a4987223 */ /* 0x000fc40000000059 */
[-C--:B------:R-:W-:Y:S02]  /*3a10*/  FFMA R86, R30, R119.reuse, R86 ;  /* 0x000000771e567223 */ /* 0x080fe40000000056 */
[----:B------:R-:W-:Y:S02]  /*3a20*/  FFMA R90, R22, R119, R90 ;  /* 0x00000077165a7223 */ /* 0x000fe4000000005a */
[C---:B------:R-:W-:Y:S01]  /*3a30*/  FFMA R79, R77.reuse, R134, R46 ;  /* 0x000000864d4f7223 */ /* 0x040fe2000000002e */
[----:B------:R-:W1:Y:S01]  /*3a40*/  LDS.128 R116, [0x1b10] ;  /* 0x001b1000ff747984 */ /* 0x000e620000000c00 */
[C---:B------:R-:W-:Y:S02]  /*3a50*/  FFMA R83, R77.reuse, R142, R54 ;  /* 0x0000008e4d537223 */ /* 0x040fe40000000036 */
[----:B------:R-:W-:Y:S02]  /*3a60*/  FFMA R89, R77, R150, R58 ;  /* 0x000000964d597223 */ /* 0x000fe4000000003a */
[----:B------:R-:W-:-:S02]  /*3a70*/  FFMA R78, R30, R127, R78 ;  /* 0x0000007f1e4e7223 */ /* 0x000fc4000000004e */
[----:B------:R-:W-:Y:S02]  /*3a80*/  FFMA R82, R22, R127, R82 ;  /* 0x0000007f16527223 */ /* 0x000fe40000000052 */
[----:B------:R-:W-:Y:S01]  /*3a90*/  FFMA R87, R77, R158, R87 ;  /* 0x0000009e4d577223 */ /* 0x000fe20000000057 */
[----:B------:R-:W2:Y:S01]  /*3aa0*/  LDS.128 R124, [0x1d50] ;  /* 0x001d5000ff7c7984 */ /* 0x000ea20000000c00 */
[----:B------:R-:W-:Y:S02]  /*3ab0*/  FFMA R98, R30, R111, R53 ;  /* 0x0000006f1e627223 */ /* 0x000fe40000000035 */
[----:B------:R-:W-:Y:S01]  /*3ac0*/  FFMA R58, R14, R6, R85 ;  /* 0x000000060e3a7223 */ /* 0x000fe20000000055 */
[----:B------:R-:W3:Y:S01]  /*3ad0*/  LDS.128 R108, [0x1cc0] ;  /* 0x001cc000ff6c7984 */ /* 0x000ee20000000c00 */
[C---:B------:R-:W-:Y:S02]  /*3ae0*/  FFMA R51, R107.reuse, R11, R106 ;  /* 0x0000000b6b337223 */ /* 0x040fe4000000006a */
[----:B------:R-:W-:-:S02]  /*3af0*/  FFMA R53, R107, R15, R112 ;  /* 0x0000000f6b357223 */ /* 0x000fc40000000070 */
[C---:B------:R-:W-:Y:S02]  /*3b00*/  FFMA R85, R115.reuse, R15, R104 ;  /* 0x0000000f73557223 */ /* 0x040fe40000000068 */
[C---:B------:R-:W-:Y:S01]  /*3b10*/  FFMA R66, R10.reuse, R138, R79 ;  /* 0x0000008a0a427223 */ /* 0x040fe2000000004f */
[----:B------:R-:W4:Y:S01]  /*3b20*/  LDS.128 R104, [0x1ba0] ;  /* 0x001ba000ff687984 */ /* 0x000f220000000c00 */
[C---:B------:R-:W-:Y:S02]  /*3b30*/  FFMA R4, R10.reuse, R146, R83 ;  /* 0x000000920a047223 */ /* 0x040fe40000000053 */
[C---:B------:R-:W-:Y:S02]  /*3b40*/  FFMA R5, R10.reuse, R154, R89 ;  /* 0x0000009a0a057223 */ /* 0x040fe40000000059 */
[----:B------:R-:W-:Y:S02]  /*3b50*/  FFMA R46, R10, R6, R87 ;  /* 0x000000060a2e7223 */ /* 0x000fe40000000057 */
[----:B------:R-:W-:-:S02]  /*3b60*/  FFMA R79, R115, R11, R98 ;  /* 0x0000000b734f7223 */ /* 0x000fc40000000062 */
[C---:B------:R-:W-:Y:S01]  /*3b70*/  FFMA R83, R123.reuse, R11, R86 ;  /* 0x0000000b7b537223 */ /* 0x040fe20000000056 */
[----:B------:R-:W5:Y:S01]  /*3b80*/  LDS.128 R112, [0x1de0] ;  /* 0x001de000ff707984 */ /* 0x000f620000000c00 */
[----:B------:R-:W-:Y:S02]  /*3b90*/  FFMA R89, R123, R15, R90 ;  /* 0x0000000f7b597223 */ /* 0x000fe4000000005a */
[C---:B------:R-:W-:Y:S01]  /*3ba0*/  FFMA R87, R131.reuse, R11, R78 ;  /* 0x0000000b83577223 */ /* 0x040fe2000000004e */
[----:B------:R-:W2:Y:S01]  /*3bb0*/  LDS.128 R120, [0x1c30] ;  /* 0x001c3000ff787984 */ /* 0x000ea20000000c00 */
[----:B------:R-:W-:-:S03]  /*3bc0*/  FFMA R91, R131, R15, R82 ;  /* 0x0000000f835b7223 */ /* 0x000fc60000000052 */
[----:B------:R-:W3:Y:S01]  /*3bd0*/  LDS.128 R128, [0x1e70] ;  /* 0x001e7000ff807984 */ /* 0x000ee20000000c00 */
[C---:B0-----:R-:W-:Y:S02]  /*3be0*/  FFMA R9, R100.reuse, R77, R9 ;  /* 0x0000004d64097223 */ /* 0x041fe40000000009 */
[----:B------:R-:W-:Y:S02]  /*3bf0*/  FFMA R13, R100, R75, R13 ;  /* 0x0000004b640d7223 */ /* 0x000fe4000000000d */
[----:B------:R-:W-:Y:S02]  /*3c00*/  FFMA R4, R30, R143, R4 ;  /* 0x0000008f1e047223 */ /* 0x000fe40000000004 */
[-C--:B------:R-:W-:Y:S02]  /*3c10*/  FFMA R9, R10, R16.reuse, R9 ;  /* 0x000000100a097223 */ /* 0x080fe40000000009 */
[----:B------:R-:W-:Y:S02]  /*3c20*/  FFMA R13, R14, R16, R13 ;  /* 0x000000100e0d7223 */ /* 0x000fe4000000000d */
[----:B------:R-:W-:-:S02]  /*3c30*/  FFMA R16, R30, R101, R9 ;  /* 0x000000651e107223 */ /* 0x000fc40000000009 */
[----:B------:R-:W-:Y:S02]  /*3c40*/  FFMA R6, R30, R151, R5 ;  /* 0x000000971e067223 */ /* 0x000fe40000000005 */
[----:B------:R-:W-:Y:S02]  /*3c50*/  FFMA R9, R147, R11, R4 ;  /* 0x0000000b93097223 */ /* 0x000fe40000000004 */
[----:B------:R-:W0:Y:S01]  /*3c60*/  LDS.64 R4, [R189.X4+0xe10] ;  /* 0x000e1000bd047984 */ /* 0x000e220000004a00 */
[C---:B------:R-:W-:Y:S02]  /*3c70*/  FFMA R136, R161.reuse, R133, R136 ;  /* 0x00000085a1887223 */ /* 0x040fe40000000088 */
[----:B------:R-:W-:Y:S02]  /*3c80*/  FFMA R144, R161, R141, R144 ;  /* 0x0000008da1907223 */ /* 0x000fe40000000090 */
[C---:B------:R-:W-:Y:S02]  /*3c90*/  FFMA R137, R165.reuse, R137, R136 ;  /* 0x00000089a5897223 */ /* 0x040fe40000000088 */
[----:B------:R-:W-:-:S02]  /*3ca0*/  FFMA R145, R165, R145, R144 ;  /* 0x00000091a5917223 */ /* 0x000fc40000000090 */
[----:B------:R-:W-:Y:S02]  /*3cb0*/  FFMA R137, R75, R134, R137 ;  /* 0x000000864b897223 */ /* 0x000fe40000000089 */
[----:B------:R-:W-:Y:S02]  /*3cc0*/  FFMA R152, R161, R149, R152 ;  /* 0x00000095a1987223 */ /* 0x000fe40000000098 */
[-C--:B-1----:R-:W-:Y:S02]  /*3cd0*/  FFMA R23, R77, R116.reuse, R23 ;  /* 0x000000744d177223 */ /* 0x082fe40000000017 */
[----:B------:R-:W-:Y:S02]  /*3ce0*/  FFMA R31, R75, R116, R31 ;  /* 0x000000744b1f7223 */ /* 0x000fe4000000001f */
[----:B------:R-:W-:Y:S02]  /*3cf0*/  FFMA R74, R14, R138, R137 ;  /* 0x0000008a0e4a7223 */ /* 0x000fe40000000089 */
[----:B--2---:R-:W-:-:S02]  /*3d00*/  FFMA R43, R77, R124, R43 ;  /* 0x0000007c4d2b7223 */ /* 0x004fc4000000002b */
[----:B------:R-:W-:Y:S02]  /*3d10*/  FFMA R145, R75, R142, R145 ;  /* 0x0000008e4b917223 */ /* 0x000fe40000000091 */
[-C--:B---3--:R-:W-:Y:S02]  /*3d20*/  FFMA R19, R77, R108.reuse, R19 ;  /* 0x0000006c4d137223 */ /* 0x088fe40000000013 */
[----:B------:R-:W-:Y:S02]  /*3d30*/  FFMA R27, R75, R108, R27 ;  /* 0x0000006c4b1b7223 */ /* 0x000fe4000000001b */
[----:B------:R-:W-:Y:S02]  /*3d40*/  FFMA R153, R165, R153, R152 ;  /* 0x00000099a5997223 */ /* 0x000fe40000000098 */
[----:B------:R-:W-:Y:S02]  /*3d50*/  FFMA R66, R30, R135, R66 ;  /* 0x000000871e427223 */ /* 0x000fe40000000042 */
[----:B------:R-:W-:-:S02]  /*3d60*/  FFMA R23, R10, R32, R23 ;  /* 0x000000200a177223 */ /* 0x000fc40000000017 */
[----:B------:R-:W-:Y:S02]  /*3d70*/  FFMA R31, R14, R32, R31 ;  /* 0x000000200e1f7223 */ /* 0x000fe4000000001f */
[----:B----4-:R-:W-:Y:S02]  /*3d80*/  FFMA R35, R77, R104, R35 ;  /* 0x000000684d237223 */ /* 0x010fe40000000023 */
[----:B------:R-:W-:Y:S02]  /*3d90*/  FFMA R74, R22, R135, R74 ;  /* 0x00000087164a7223 */ /* 0x000fe4000000004a */
[----:B------:R-:W-:Y:S02]  /*3da0*/  FFMA R32, R10, R40, R43 ;  /* 0x000000280a207223 */ /* 0x000fe4000000002b */
[----:B------:R-:W-:Y:S02]  /*3db0*/  FFMA R38, R14, R146, R145 ;  /* 0x000000920e267223 */ /* 0x000fe40000000091 */
[----:B------:R-:W-:-:S02]  /*3dc0*/  FFMA R19, R10, R24, R19 ;  /* 0x000000180a137223 */ /* 0x000fc40000000013 */
[----:B------:R-:W-:Y:S02]  /*3dd0*/  FFMA R27, R14, R24, R27 ;  /* 0x000000180e1b7223 */ /* 0x000fe4000000001b */
[C---:B-----5:R-:W-:Y:S02]  /*3de0*/  FFMA R55, R77.reuse, R112, R55 ;  /* 0x000000704d377223 */ /* 0x060fe40000000037 */
[----:B------:R-:W-:Y:S02]  /*3df0*/  FFMA R63, R77, R120, R63 ;  /* 0x000000784d3f7223 */ /* 0x000fe4000000003f */
[C---:B------:R-:W-:Y:S02]  /*3e00*/  FFMA R153, R75.reuse, R150, R153 ;  /* 0x000000964b997223 */ /* 0x040fe40000000099 */
[C---:B------:R-:W-:Y:S02]  /*3e10*/  FFMA R47, R75.reuse, R124, R47 ;  /* 0x0000007c4b2f7223 */ /* 0x040fe4000000002f */
        /* <DEDUP_REMOVED lines=14> */
[C---:B------:R-:W-:Y:S02]  /*3f00*/  FFMA R54, R14.reuse, R154, R153 ;  /* 0x0000009a0e367223 */ /* 0x040fe40000000099 */
[C---:B------:R-:W-:Y:S02]  /*3f10*/  FFMA R40, R14.reuse, R40, R47 ;  /* 0x000000280e287223 */ /* 0x040fe4000000002f */
[----:B------:R-:W-:Y:S02]  /*3f20*/  FFMA R27, R17, R11, R16 ;  /* 0x0000000b111b7223 */ /* 0x000fe40000000010 */
[C---:B------:R-:W-:Y:S02]  /*3f30*/  FFMA R39, R14.reuse, R48, R39 ;  /* 0x000000300e277223 */ /* 0x040fe40000000027 */
[----:B------:R-:W-:-:S02]  /*3f40*/  FFMA R59, R14, R60, R59 ;  /* 0x0000003c0e3b7223 */ /* 0x000fc4000000003b */
[----:B------:R-:W-:Y:S02]  /*3f50*/  FFMA R67, R14, R68, R67 ;  /* 0x000000440e437223 */ /* 0x000fe40000000043 */
[-C--:B------:R-:W-:Y:S02]  /*3f60*/  FFMA R71, R10, R92.reuse, R71 ;  /* 0x0000005c0a477223 */ /* 0x080fe40000000047 */
[----:B------:R-:W-:Y:S02]  /*3f70*/  FFMA R16, R30, R105, R35 ;  /* 0x000000691e107223 */ /* 0x000fe40000000023 */
[----:B------:R-:W-:Y:S02]  /*3f80*/  FFMA R73, R14, R92, R73 ;  /* 0x0000005c0e497223 */ /* 0x000fe40000000049 */
[-C--:B------:R-:W-:Y:S02]  /*3f90*/  FFMA R46, R30, R159.reuse, R46 ;  /* 0x0000009f1e2e7223 */ /* 0x080fe4000000002e */
[----:B------:R-:W-:-:S02]  /*3fa0*/  FFMA R58, R22, R159, R58 ;  /* 0x0000009f163a7223 */ /* 0x000fc4000000003a */
[----:B------:R-:W-:Y:S02]  /*3fb0*/  FFMA R66, R22, R101, R13 ;  /* 0x0000006516427223 */ /* 0x000fe4000000000d */
[----:B------:R-:W-:Y:S02]  /*3fc0*/  FFMA R97, R41, R11, R32 ;  /* 0x0000000b29617223 */ /* 0x000fe40000000020 */
[C---:B------:R-:W-:Y:S02]  /*3fd0*/  FFMA R78, R30.reuse, R117, R23 ;  /* 0x000000751e4e7223 */ /* 0x040fe40000000017 */
[----:B------:R-:W-:Y:S02]  /*3fe0*/  FFMA R147, R147, R15, R38 ;  /* 0x0000000f93937223 */ /* 0x000fe40000000026 */
[----:B------:R-:W-:Y:S02]  /*3ff0*/  FFMA R43, R25, R11, R24 ;  /* 0x0000000b192b7223 */ /* 0x000fe40000000018 */
[----:B------:R-:W-:-:S02]  /*4000*/  FFMA R32, R30, R113, R55 ;  /* 0x000000711e207223 */ /* 0x000fc40000000037 */
[----:B------:R-:W-:Y:S01]  /*4010*/  FFMA R10, R30, R121, R63 ;  /* 0x000000791e0a7223 */ /* 0x000fe2000000003f */
[----:B------:R-:W-:Y:S01]  /*4020*/  LDS R55, [R189.X4+0xf0] ;  /* 0x0000f000bd377984 */ /* 0x000fe20000004800 */
[C---:B------:R-:W-:Y:S02]  /*4030*/  FFMA R54, R22.reuse, R151, R54 ;  /* 0x0000009716367223 */ /* 0x040fe40000000036 */
[C---:B------:R-:W-:Y:S02]  /*4040*/  FFMA R82, R22.reuse, R117, R31 ;  /* 0x0000007516527223 */ /* 0x040fe4000000001f */
[C---:B------:R-:W-:Y:S02]  /*4050*/  FFMA R40, R22.reuse, R125, R40 ;  /* 0x0000007d16287223 */ /* 0x040fe40000000028 */
[C---:B------:R-:W-:Y:S02]  /*4060*/  FFMA R24, R22.reuse, R105, R39 ;  /* 0x0000006916187223 */ /* 0x040fe40000000027 */
[----:B------:R-:W-:-:S02]  /*4070*/  FFMA R38, R22, R113, R59 ;  /* 0x0000007116267223 */ /* 0x000fc4000000003b */
[----:B------:R-:W-:Y:S02]  /*4080*/  FFMA R14, R22, R121, R67 ;  /* 0x00000079160e7223 */ /* 0x000fe40000000043 */
[-C--:B------:R-:W-:Y:S02]  /*4090*/  FFMA R30, R30, R129.reuse, R71 ;  /* 0x000000811e1e7223 */ /* 0x080fe40000000047 */
[----:B------:R-:W-:Y:S02]  /*40a0*/  FFMA R22, R22, R129, R73 ;  /* 0x0000008116167223 */ /* 0x000fe40000000049 */
[-C--:B------:R-:W-:Y:S02]  /*40b0*/  FFMA R13, R155, R11.reuse, R6 ;  /* 0x0000000b9b0d7223 */ /* 0x080fe40000000006 */
[C---:B------:R-:W-:Y:S02]  /*40c0*/  FFMA R19, R7.reuse, R11, R46 ;  /* 0x0000000b07137223 */ /* 0x040fe4000000002e */
[----:B------:R-:W-:-:S02]  /*40d0*/  FFMA R23, R7, R15, R58 ;  /* 0x0000000f07177223 */ /* 0x000fc4000000003a */
[----:B------:R-:W-:Y:S01]  /*40e0*/  FFMA R31, R17, R15, R66 ;  /* 0x0000000f111f7223 */ /* 0x000fe20000000042 */
[----:B------:R-:W1:Y:S01]  /*40f0*/  LDS.64 R6, [R189.X4+0x1468] ;  /* 0x00146800bd067984 */ /* 0x000e620000004a00 */
[-C--:B------:R-:W-:Y:S02]  /*4100*/  FFMA R35, R49, R11.reuse, R16 ;  /* 0x0000000b31237223 */ /* 0x080fe40000000010 */
[C---:B------:R-:W-:Y:S01]  /*4110*/  FFMA R63, R93.reuse, R11, R30 ;  /* 0x0000000b5d3f7223 */ /* 0x040fe2000000001e */
[----:B------:R-:W2:Y:S01]  /*4120*/  LDS.64 R16, [0x1ec0] ;  /* 0x001ec000ff107984 */ /* 0x000ea20000000a00 */
[-C--:B------:R-:W-:Y:S02]  /*4130*/  FFMA R93, R93, R15.reuse, R22 ;  /* 0x0000000f5d5d7223 */ /* 0x080fe40000000016 */
[----:B0-----:R-:W-:Y:S02]  /*4140*/  FFMA R22, R4, R80, R9 ;  /* 0x0000005004167223 */ /* 0x001fe40000000009 */
[----:B------:R-:W0:Y:S01]  /*4150*/  LDS R9, [R189.X4+0x748] ;  /* 0x00074800bd097984 */ /* 0x000e220000004800 */
[----:B------:R-:W-:Y:S01]  /*4160*/  IADD3 R170, R170, 0x1, RZ ;  /* 0x00000001aaaa7810 */ /* 0x000fe20007ffe0ff */
[----:B------:R-:W-:-:S02]  /*4170*/  FFMA R47, R25, R15, R74 ;  /* 0x0000000f192f7223 */ /* 0x000fc4000000004a */
[C---:B------:R-:W-:Y:S01]  /*4180*/  FFMA R25, R33.reuse, R11, R78 ;  /* 0x0000000b21197223 */ /* 0x040fe2000000004e */
[----:B------:R-:W-:Y:S01]  /*4190*/  ISETP.NE.AND P5, PT, R170, 0x80, PT ;  /* 0x00000080aa00780c */ /* 0x000fe20003fa5270 */
[----:B------:R-:W-:Y:S02]  /*41a0*/  FFMA R33, R33, R15, R82 ;  /* 0x0000000f21217223 */ /* 0x000fe40000000052 */
[-C--:B------:R-:W-:Y:S02]  /*41b0*/  FFMA R39, R61, R11.reuse, R32 ;  /* 0x0000000b3d277223 */ /* 0x080fe40000000020 */
[----:B------:R-:W-:Y:S02]  /*41c0*/  FFMA R59, R69, R11, R10 ;  /* 0x0000000b453b7223 */ /* 0x000fe4000000000a */
[-C--:B------:R-:W-:Y:S02]  /*41d0*/  FFMA R155, R155, R15.reuse, R54 ;  /* 0x0000000f9b9b7223 */ /* 0x080fe40000000036 */
[----:B------:R-:W-:-:S02]  /*41e0*/  FFMA R41, R41, R15, R40 ;  /* 0x0000000f29297223 */ /* 0x000fc40000000028 */
[-C--:B------:R-:W-:Y:S02]  /*41f0*/  FFMA R49, R49, R15.reuse, R24 ;  /* 0x0000000f31317223 */ /* 0x080fe40000000018 */
[-C--:B------:R-:W-:Y:S02]  /*4200*/  FFMA R61, R61, R15.reuse, R38 ;  /* 0x0000000f3d3d7223 */ /* 0x080fe40000000026 */
[----:B------:R-:W-:Y:S02]  /*4210*/  FFMA R69, R69, R15, R14 ;  /* 0x0000000f45457223 */ /* 0x000fe4000000000e */
[----:B------:R-:W-:Y:S01]  /*4220*/  FFMA R25, R4, R118, R25 ;  /* 0x0000007604197223 */ /* 0x000fe20000000019 */
[----:B------:R-:W-:Y:S01]  /*4230*/  IADD3 R204, P4, R204, 0x1880, RZ ;  /* 0x00001880cccc7810 */ /* 0x000fe20007f9e0ff */
[----:B------:R-:W-:Y:S01]  /*4240*/  FFMA R10, R4, R102, R27 ;  /* 0x00000066040a7223 */ /* 0x000fe2000000001b */
[----:B------:R-:W-:Y:S01]  /*4250*/  IADD3 R166, P6, R166, 0x48, RZ ;  /* 0x00000048a6a67810 */ /* 0x000fe20007fde0ff */
[----:B------:R-:W-:-:S02]  /*4260*/  FFMA R14, R4, R110, R43 ;  /* 0x0000006e040e7223 */ /* 0x000fc4000000002b */
[C---:B------:R-:W-:Y:S02]  /*4270*/  FFMA R51, R4.reuse, R28, R51 ;  /* 0x0000001c04337223 */ /* 0x040fe40000000033 */
[----:B------:R-:W-:Y:S02]  /*4280*/  FFMA R79, R4, R36, R79 ;  /* 0x00000024044f7223 */ /* 0x000fe4000000004f */
[----:B-1----:R-:W-:Y:S02]  /*4290*/  FFMA R33, R6, R118, R33 ;  /* 0x0000007606217223 */ /* 0x002fe40000000021 */
[C---:B------:R-:W-:Y:S02]  /*42a0*/  FFMA R97, R4.reuse, R126, R97 ;  /* 0x0000007e04617223 */ /* 0x040fe40000000061 */
[C---:B------:R-:W-:Y:S02]  /*42b0*/  FFMA R83, R4.reuse, R44, R83 ;  /* 0x0000002c04537223 */ /* 0x040fe40000000053 */
[----:B------:R-:W-:-:S02]  /*42c0*/  FFMA R87, R4, R56, R87 ;  /* 0x0000003804577223 */ /* 0x000fc40000000057 */
[C---:B------:R-:W-:Y:S02]  /*42d0*/  FFMA R35, R4.reuse, R106, R35 ;  /* 0x0000006a04237223 */ /* 0x040fe40000000023 */
[C---:B------:R-:W-:Y:S02]  /*42e0*/  FFMA R39, R4.reuse, R114, R39 ;  /* 0x0000007204277223 */ /* 0x040fe40000000027 */
[C---:B------:R-:W-:Y:S02]  /*42f0*/  FFMA R95, R4.reuse, R64, R95 ;  /* 0x00000040045f7223 */ /* 0x040fe4000000005f */
[C---:B------:R-:W-:Y:S02]  /*4300*/  FFMA R59, R4.reuse, R122, R59 ;  /* 0x0000007a043b7223 */ /* 0x040fe4000000003b */
[C---:B------:R-:W-:Y:S02]  /*4310*/  FFMA R63, R4.reuse, R130, R63 ;  /* 0x00000082043f7223 */ /* 0x040fe4000000003f */
[----:B------:R-:W-:-:S02]  /*4320*/  FFMA R13, R4, R20, R13 ;  /* 0x00000014040d7223 */ /* 0x000fc4000000000d */
[----:B--2---:R-:W-:Y:S02]  /*4330*/  FFMA R19, R4, R16, R19 ;  /* 0x0000001004137223 */ /* 0x004fe40000000013 */
[C---:B------:R-:W-:Y:S02]  /*4340*/  FFMA R11, R6.reuse, R102, R31 ;  /* 0x00000066060b7223 */ /* 0x040fe4000000001f */
[C---:B------:R-:W-:Y:S02]  /*4350*/  FFMA R47, R6.reuse, R110, R47 ;  /* 0x0000006e062f7223 */ /* 0x040fe4000000002f */
        /* <DEDUP_REMOVED lines=12> */
[----:B------:R-:W-:Y:S02]  /*4420*/  FFMA R6, R6, R16, R23 ;  /* 0x0000001006067223 */ /* 0x000fe40000000017 */
[C---:B------:R-:W-:Y:S01]  /*4430*/  FFMA R20, R55.reuse, R34, R25 ;  /* 0x0000002237147223 */ /* 0x040fe20000000019 */
[----:B------:R-:W-:Y:S01]  /*4440*/  IADD3.X R205, RZ, R205, RZ, P4, !PT ;  /* 0x000000cdffcd7210 */ /* 0x000fe200027fe4ff */
[C---:B------:R-:W-:Y:S01]  /*4450*/  FFMA R10, R55.reuse, R18, R10 ;  /* 0x00000012370a7223 */ /* 0x040fe2000000000a */
[----:B------:R-:W-:Y:S01]  /*4460*/  IADD3.X R0, RZ, R0, RZ, P6, !PT ;  /* 0x00000000ff007210 */ /* 0x000fe200037fe4ff */
        /* <DEDUP_REMOVED lines=13> */
[----:B------:R-:W-:Y:S02]  /*4540*/  FFMA R48, R55, R96, R19 ;  /* 0x0000006037307223 */ /* 0x000fe40000000013 */
[C---:B0-----:R-:W-:Y:S01]  /*4550*/  FFMA R34, R9.reuse, R34, R33 ;  /* 0x0000002209227223 */ /* 0x041fe20000000021 */
[----:B------:R-:W-:Y:S01]  /*4560*/  IADD3 R168, P4, R168, 0x48, RZ ;  /* 0x00000048a8a87810 */ /* 0x000fe20007f9e0ff */
[C---:B------:R-:W-:Y:S01]  /*4570*/  FFMA R18, R9.reuse, R18, R11 ;  /* 0x0000001209127223 */ /* 0x040fe2000000000b */
[----:B------:R-:W-:Y:S01]  /*4580*/  IADD3 R2, P6, R2, 0x48, RZ ;  /* 0x0000004802027810 */ /* 0x000fe20007fde0ff */
        /* <DEDUP_REMOVED lines=13> */
[----:B------:R-:W-:Y:S02]  /*4660*/  FFMA R6, R9, R96, R6 ;  /* 0x0000006009067223 */ /* 0x000fe40000000006 */
[----:B------:R-:W-:-:S02]  /*4670*/  FFMA R31, R103, R5, R10 ;  /* 0x00000005671f7223 */ /* 0x000fc4000000000a */
[-C--:B------:R-:W-:Y:S02]  /*4680*/  FFMA R69, R111, R5.reuse, R14 ;  /* 0x000000056f457223 */ /* 0x080fe4000000000e */
[-C--:B------:R-:W-:Y:S02]  /*4690*/  FFMA R25, R29, R5.reuse, R4 ;  /* 0x000000051d197223 */ /* 0x080fe40000000004 */
[-C--:B------:R-:W-:Y:S02]  /*46a0*/  FFMA R23, R37, R5.reuse, R16 ;  /* 0x0000000525177223 */ /* 0x080fe40000000010 */
[-C--:B------:R-:W-:Y:S02]  /*46b0*/  FFMA R67, R119, R5.reuse, R20 ;  /* 0x0000000577437223 */ /* 0x080fe40000000014 */
[-C--:B------:R-:W-:Y:S02]  /*46c0*/  FFMA R121, R127, R5.reuse, R24 ;  /* 0x000000057f797223 */ /* 0x080fe40000000018 */
        /* <DEDUP_REMOVED lines=8> */
[----:B------:R-:W-:Y:S02]  /*4750*/  FFMA R87, R21, R5, R46 ;  /* 0x0000000515577223 */ /* 0x000fe4000000002e */
[----:B------:R-:W-:Y:S02]  /*4760*/  FFMA R89, R5, R17, R48 ;  /* 0x0000001105597223 */ /* 0x000fe40000000030 */
[----:B------:R-:W-:Y:S01]  /*4770*/  FFMA R71, R119, R7, R34 ;  /* 0x0000000777477223 */ /* 0x000fe20000000022 */
[----:B------:R-:W-:Y:S01]  /*4780*/  IADD3.X R167, RZ, R167, RZ, P4, !PT ;  /* 0x000000a7ffa77210 */ /* 0x000fe200027fe4ff */
[----:B------:R-:W-:Y:S01]  /*4790*/  FFMA R5, R103, R7, R18 ;  /* 0x0000000767057223 */ /* 0x000fe20000000012 */
[----:B------:R-:W-:Y:S01]  /*47a0*/  IADD3.X R3, RZ, R3, RZ, P6, !PT ;  /* 0x00000003ff037210 */ /* 0x000fe200037fe4ff */
        /* <DEDUP_REMOVED lines=13> */
[----:B------:R-:W-:Y:S01]  /*4880*/  FFMA R95, R7, R17, R6 ;  /* 0x00000011075f7223 */ /* 0x000fe20000000006 */
[----:B------:R-:W-:Y:S01]  /*4890*/  @!P5 CALL.REL.NOINC `(.L_x_0) ;  /* 0x000000100000d944 */ /* 0x000fe20003c00000 */
[----:B------:R-:W-:Y:S05]  /*48a0*/  BRA `(.L_x_1) ;  /* 0xffffcf1000007947 */ /* 0x000fea000383ffff */
.L_x_0:
[----:B------:R-:W0:Y:S01]  /*48b0*/  S2R R2, SR_CTAID.X ;  /* 0x0000000000027919 */ /* 0x000e220000002500 */
[----:B------:R-:W-:Y:S01]  /*48c0*/  HFMA2.MMA R3, -RZ, RZ, 0, 2.384185791015625e-07 ;  /* 0x00000004ff037435 */ /* 0x000fe200000001ff */
[----:B0-----:R-:W-:-:S09]  /*48d0*/  IMAD R2, R2, 0xc40, R169 ;  /* 0x00000c4002027824 */ /* 0x001fd200078e02a9 */
[----:B------:R-:W-:-:S05]  /*48e0*/  IMAD.WIDE R2, R2, R3, c[0x0][0x170] ;  /* 0x00005c0002027625 */ /* 0x000fca00078e0203 */
[----:B------:R-:W-:Y:S04]  /*48f0*/  STG.E [R2.64], R31 ;  /* 0x0000001f02007986 */ /* 0x000fe8000c101904 */
[----:B------:R-:W-:Y:S04]  /*4900*/  STG.E [R2.64+0x188], R5 ;  /* 0x0001880502007986 */ /* 0x000fe8000c101904 */
        /* <DEDUP_REMOVED lines=29> */
[----:B------:R-:W-:Y:S01]  /*4ae0*/  STG.E [R2.64+0x2f78], R95 ;  /* 0x002f785f02007986 */ /* 0x000fe2000c101904 */
[----:B------:R-:W-:Y:S05]  /*4af0*/  EXIT ;  /* 0x000000000000794d */ /* 0x000fea0003800000 */
.L_x_2:
[----:B------:R-:W-:-:S00]  /*4b00*/  BRA `(.L_x_2) ;  /* 0xfffffff000007947 */ /* 0x000fc0000383ffff */
[----:B------:R-:W-:-:S00]  /*4b10*/  NOP ;  /* 0x0000000000007918 */ /* 0x000fc00000000000 */
        /* <DEDUP_REMOVED lines=14> */
.L_x_3:


//--------------------- .nv.shared.candidate1     --------------------------
	.section	.nv.shared.candidate1,"aw",@nobits
	.align	4
.nv.shared.candidate1:
	.zero		7880
